	.target	sm_90a

	.elftype	@"ET_EXEC"


//--------------------- .note.nv.tkinfo           --------------------------
	.section	.note.nv.tkinfo,"",@"SHT_NOTE"
	.sectionflags	@"SHF_NOTE_NV_TKINFO"
	.tkinfo
        /*0018*/ 	.word	0x00000002
        /*0030*/ 	.string	""
        /*0030*/ 	.string	"ptxas"
        /*0030*/ 	.string	"Cuda compilation tools, release 13.0, V13.0.88"
        /*0030*/ 	.string	"Build cuda_13.0.r13.0/compiler.36424714_0"
        /*0030*/ 	.string	"-arch sm_90a -m 64 "



//--------------------- .note.nv.cuinfo           --------------------------
	.section	.note.nv.cuinfo,"",@"SHT_NOTE"
	.sectionflags	@"SHF_NOTE_NV_CUINFO"
        /*0018*/ 	.short	0x0002
        /*001a*/ 	.short	0x005a
        /*001c*/ 	.short	0x0082
	.zero		2


//--------------------- .nv.info                  --------------------------
	.section	.nv.info,"",@"SHT_CUDA_INFO"
	.align	4


	//----- nvinfo : EIATTR_REGCOUNT
	.align		4
        /*0000*/ 	.byte	0x04, 0x2f
        /*0002*/ 	.short	(.L_15 - .L_14)
	.align		4
.L_14:
        /*0004*/ 	.word	index@(_ZN7cutlass13device_kernelINS_4gemm6kernel13GemmUniversalIN4cute5tupleIJiiiiEEENS1_10collective13CollectiveMmaINS1_34MainloopSm90TmaGmmaWarpSpecializedILi9ENS5_IJNS4_1CILi1EEESB_SB_EEENS1_35KernelTmaWarpSpecializedCooperativeEEENS5_IJNSA_ILi128EEENSA_ILi64EEESG_EEENS_10bfloat16_tENS5_IJlSB_lEEESI_SJ_NS4_8TiledMMAINS4_8MMA_AtomIJNS4_4SM904GMMA27MMA_64x64x16_F32BF16BF16_SSILNSN_5MajorE0ELSP_0ELNSN_7ScaleInE1ELSQ_1EEEEEENS4_6LayoutINS5_IJNSA_ILi2EEESB_SB_EEENS5_IJSB_NSA_ILi0EEESW_EEEEENS5_IJNS4_10UnderscoreESZ_SZ_EEEEENS4_13SM90_TMA_LOADENS4_14ComposedLayoutINS4_7SwizzleILi3ELi4ELi3EEENS4_18smem_ptr_flag_bitsILi16EEENST_INS5_IJNSA_ILi8EEESG_EEENS5_IJSG_SB_EEEEEEEvNS4_8identityES12_S1C_vS1D_EENS_8epilogue10collective6detail29Sm90TmaWarpSpecializedAdapterINS1G_15DefaultEpilogueISI_SJ_SJ_NS1F_6thread17LinearCombinationISI_Li1EffLNS1K_9ScaleType4KindE0ELNS_15FloatRoundStyleE2ESI_EENS1_15EpilogueDefaultEEEEEvvEEEEvNT_6ParamsE)
        /*0008*/ 	.word	0x000000a8


	//----- nvinfo : EIATTR_FRAME_SIZE
	.align		4
.L_15:
        /*000c*/ 	.byte	0x04, 0x11
        /*000e*/ 	.short	(.L_17 - .L_16)
	.align		4
.L_16:
        /*0010*/ 	.word	index@(_ZN7cutlass13device_kernelINS_4gemm6kernel13GemmUniversalIN4cute5tupleIJiiiiEEENS1_10collective13CollectiveMmaINS1_34MainloopSm90TmaGmmaWarpSpecializedILi9ENS5_IJNS4_1CILi1EEESB_SB_EEENS1_35KernelTmaWarpSpecializedCooperativeEEENS5_IJNSA_ILi128EEENSA_ILi64EEESG_EEENS_10bfloat16_tENS5_IJlSB_lEEESI_SJ_NS4_8TiledMMAINS4_8MMA_AtomIJNS4_4SM904GMMA27MMA_64x64x16_F32BF16BF16_SSILNSN_5MajorE0ELSP_0ELNSN_7ScaleInE1ELSQ_1EEEEEENS4_6LayoutINS5_IJNSA_ILi2EEESB_SB_EEENS5_IJSB_NSA_ILi0EEESW_EEEEENS5_IJNS4_10UnderscoreESZ_SZ_EEEEENS4_13SM90_TMA_LOADENS4_14ComposedLayoutINS4_7SwizzleILi3ELi4ELi3EEENS4_18smem_ptr_flag_bitsILi16EEENST_INS5_IJNSA_ILi8EEESG_EEENS5_IJSG_SB_EEEEEEEvNS4_8identityES12_S1C_vS1D_EENS_8epilogue10collective6detail29Sm90TmaWarpSpecializedAdapterINS1G_15DefaultEpilogueISI_SJ_SJ_NS1F_6thread17LinearCombinationISI_Li1EffLNS1K_9ScaleType4KindE0ELNS_15FloatRoundStyleE2ESI_EENS1_15EpilogueDefaultEEEEEvvEEEEvNT_6ParamsE)
        /*0014*/ 	.word	0x00000000


	//----- nvinfo : EIATTR_MIN_STACK_SIZE
	.align		4
.L_17:
        /*0018*/ 	.byte	0x04, 0x12
        /*001a*/ 	.short	(.L_19 - .L_18)
	.align		4
.L_18:
        /*001c*/ 	.word	index@(_ZN7cutlass13device_kernelINS_4gemm6kernel13GemmUniversalIN4cute5tupleIJiiiiEEENS1_10collective13CollectiveMmaINS1_34MainloopSm90TmaGmmaWarpSpecializedILi9ENS5_IJNS4_1CILi1EEESB_SB_EEENS1_35KernelTmaWarpSpecializedCooperativeEEENS5_IJNSA_ILi128EEENSA_ILi64EEESG_EEENS_10bfloat16_tENS5_IJlSB_lEEESI_SJ_NS4_8TiledMMAINS4_8MMA_AtomIJNS4_4SM904GMMA27MMA_64x64x16_F32BF16BF16_SSILNSN_5MajorE0ELSP_0ELNSN_7ScaleInE1ELSQ_1EEEEEENS4_6LayoutINS5_IJNSA_ILi2EEESB_SB_EEENS5_IJSB_NSA_ILi0EEESW_EEEEENS5_IJNS4_10UnderscoreESZ_SZ_EEEEENS4_13SM90_TMA_LOADENS4_14ComposedLayoutINS4_7SwizzleILi3ELi4ELi3EEENS4_18smem_ptr_flag_bitsILi16EEENST_INS5_IJNSA_ILi8EEESG_EEENS5_IJSG_SB_EEEEEEEvNS4_8identityES12_S1C_vS1D_EENS_8epilogue10collective6detail29Sm90TmaWarpSpecializedAdapterINS1G_15DefaultEpilogueISI_SJ_SJ_NS1F_6thread17LinearCombinationISI_Li1EffLNS1K_9ScaleType4KindE0ELNS_15FloatRoundStyleE2ESI_EENS1_15EpilogueDefaultEEEEEvvEEEEvNT_6ParamsE)
        /*0020*/ 	.word	0x00000000
.L_19:


//--------------------- .nv.compat                --------------------------
	.section	.nv.compat,"",@"SHT_CUDA_COMPAT_INFO"
	.align	4
        /*0000*/ 	.byte	0x02, 0x09, 0x01, 0x00, 0x02, 0x02, 0x04, 0x00, 0x02, 0x05, 0x05, 0x00, 0x03, 0x07, 0x01, 0x01
        /*0010*/ 	.byte	0x02, 0x03, 0x01, 0x00, 0x02, 0x06, 0x01, 0x00, 0x04, 0x0b, 0x08, 0x00, 0x00, 0x00, 0x00, 0x00
        /*0020*/ 	.byte	0x00, 0x00, 0x00, 0x00


//--------------------- .nv.info._ZN7cutlass13device_kernelINS_4gemm6kernel13GemmUniversalIN4cute5tupleIJiiiiEEENS1_10collective13CollectiveMmaINS1_34MainloopSm90TmaGmmaWarpSpecializedILi9ENS5_IJNS4_1CILi1EEESB_SB_EEENS1_35KernelTmaWarpSpecializedCooperativeEEENS5_IJNSA_ILi128EEENSA_ILi64EEESG_EEENS_10bfloat16_tENS5_IJlSB_lEEESI_SJ_NS4_8TiledMMAINS4_8MMA_AtomIJNS4_4SM904GMMA27MMA_64x64x16_F32BF16BF16_SSILNSN_5MajorE0ELSP_0ELNSN_7ScaleInE1ELSQ_1EEEEEENS4_6LayoutINS5_IJNSA_ILi2EEESB_SB_EEENS5_IJSB_NSA_ILi0EEESW_EEEEENS5_IJNS4_10UnderscoreESZ_SZ_EEEEENS4_13SM90_TMA_LOADENS4_14ComposedLayoutINS4_7SwizzleILi3ELi4ELi3EEENS4_18smem_ptr_flag_bitsILi16EEENST_INS5_IJNSA_ILi8EEESG_EEENS5_IJSG_SB_EEEEEEEvNS4_8identityES12_S1C_vS1D_EENS_8epilogue10collective6detail29Sm90TmaWarpSpecializedAdapterINS1G_15DefaultEpilogueISI_SJ_SJ_NS1F_6thread17LinearCombinationISI_Li1EffLNS1K_9ScaleType4KindE0ELNS_15FloatRoundStyleE2ESI_EENS1_15EpilogueDefaultEEEEEvvEEEEvNT_6ParamsE --------------------------
	.section	.nv.info._ZN7cutlass13device_kernelINS_4gemm6kernel13GemmUniversalIN4cute5tupleIJiiiiEEENS1_10collective13CollectiveMmaINS1_34MainloopSm90TmaGmmaWarpSpecializedILi9ENS5_IJNS4_1CILi1EEESB_SB_EEENS1_35KernelTmaWarpSpecializedCooperativeEEENS5_IJNSA_ILi128EEENSA_ILi64EEESG_EEENS_10bfloat16_tENS5_IJlSB_lEEESI_SJ_NS4_8TiledMMAINS4_8MMA_AtomIJNS4_4SM904GMMA27MMA_64x64x16_F32BF16BF16_SSILNSN_5MajorE0ELSP_0ELNSN_7ScaleInE1ELSQ_1EEEEEENS4_6LayoutINS5_IJNSA_ILi2EEESB_SB_EEENS5_IJSB_NSA_ILi0EEESW_EEEEENS5_IJNS4_10UnderscoreESZ_SZ_EEEEENS4_13SM90_TMA_LOADENS4_14ComposedLayoutINS4_7SwizzleILi3ELi4ELi3EEENS4_18smem_ptr_flag_bitsILi16EEENST_INS5_IJNSA_ILi8EEESG_EEENS5_IJSG_SB_EEEEEEEvNS4_8identityES12_S1C_vS1D_EENS_8epilogue10collective6detail29Sm90TmaWarpSpecializedAdapterINS1G_15DefaultEpilogueISI_SJ_SJ_NS1F_6thread17LinearCombinationISI_Li1EffLNS1K_9ScaleType4KindE0ELNS_15FloatRoundStyleE2ESI_EENS1_15EpilogueDefaultEEEEEvvEEEEvNT_6ParamsE,"",@"SHT_CUDA_INFO"
	.sectionflags	@""
	.align	4


	//----- nvinfo : EIATTR_CUDA_API_VERSION
	.align		4
        /*0000*/ 	.byte	0x04, 0x37
        /*0002*/ 	.short	(.L_21 - .L_20)
.L_20:
        /*0004*/ 	.word	0x00000082


	//----- nvinfo : EIATTR_KPARAM_INFO
	.align		4
.L_21:
        /*0008*/ 	.byte	0x04, 0x17
        /*000a*/ 	.short	(.L_23 - .L_22)
.L_22:
        /*000c*/ 	.word	0x00000000
        /*0010*/ 	.short	0x0000
        /*0012*/ 	.short	0x0070
        /*0014*/ 	.byte	0x00, 0xf0, 0x01, 0x10


	//----- nvinfo : EIATTR_SPARSE_MMA_MASK
	.align		4
.L_23:
        /*0018*/ 	.byte	0x03, 0x50
        /*001a*/ 	.short	0x0000


	//----- nvinfo : EIATTR_MAXREG_COUNT
	.align		4
        /*001c*/ 	.byte	0x03, 0x1b
        /*001e*/ 	.short	0x00a8


	//----- nvinfo : EIATTR_NUM_BARRIERS
	.align		4
        /*0020*/ 	.byte	0x02, 0x4c
        /*0022*/ 	.byte	0x01
	.zero		1


	//----- nvinfo : EIATTR_EXTERNS
	.align		4
        /*0024*/ 	.byte	0x04, 0x0f
        /*0026*/ 	.short	(.L_25 - .L_24)


	//   ....[0]....
	.align		4
.L_24:
        /*0028*/ 	.word	index@(__assertfail)


	//----- nvinfo : EIATTR_MERCURY_ISA_VERSION
	.align		4
.L_25:
        /*002c*/ 	.byte	0x03, 0x5f
        /*002e*/ 	.short	0x0101


	//----- nvinfo : EIATTR_INT_WARP_WIDE_INSTR_OFFSETS
	.align		4
        /*0030*/ 	.byte	0x04, 0x31
        /*0032*/ 	.short	(.L_27 - .L_26)


	//   ....[0]....
.L_26:
        /*0034*/ 	.word	0x00000480


	//   ....[1]....
        /*0038*/ 	.word	0x000004b0


	//   ....[2]....
        /*003c*/ 	.word	0x00000590


	//----- nvinfo : EIATTR_COOP_GROUP_MASK_REGIDS
	.align		4
.L_27:
        /*0040*/ 	.byte	0x04, 0x29
        /*0042*/ 	.short	(.L_29 - .L_28)


	//   ....[0]....
.L_28:
        /*0044*/ 	.word	0xffffffff


	//   ....[1]....
        /*0048*/ 	.word	0xffffffff


	//   ....[2]....
        /*004c*/ 	.word	0xffffffff


	//   ....[3]....
        /*0050*/ 	.word	0xffffffff


	//   ....[4]....
        /*0054*/ 	.word	0xffffffff


	//----- nvinfo : EIATTR_COOP_GROUP_INSTR_OFFSETS
	.align		4
.L_29:
        /*0058*/ 	.byte	0x04, 0x28
        /*005a*/ 	.short	(.L_31 - .L_30)


	//   ....[0]....
.L_30:
        /*005c*/ 	.word	0x00000060


	//   ....[1]....
        /*0060*/ 	.word	0x00000070


	//   ....[2]....
        /*0064*/ 	.word	0x00000130


	//   ....[3]....
        /*0068*/ 	.word	0x00000390


	//   ....[4]....
        /*006c*/ 	.word	0x00001040


	//----- nvinfo : EIATTR_REG_RECONFIG
	.align		4
.L_31:
        /*0070*/ 	.byte	0x01, 0x54
	.zero		2


	//----- nvinfo : EIATTR_SYSCALL_OFFSETS
	.align		4
        /*0074*/ 	.byte	0x04, 0x46
        /*0076*/ 	.short	(.L_33 - .L_32)


	//   ....[0]....
.L_32:
        /*0078*/ 	.word	0x00001200


	//----- nvinfo : EIATTR_MBARRIER_INSTR_OFFSETS
	.align		4
.L_33:
        /*007c*/ 	.byte	0x04, 0x39
        /*007e*/ 	.short	(.L_35 - .L_34)


	//   ....[0]....
.L_34:
        /*0080*/ 	.word	0x00000250
        /*0084*/ 	.word	0x000000ff
        /*0088*/ 	.word	0x00000000
        /*008c*/ 	.short	0x0100
        /*008e*/ 	.byte	0x08
	.zero		1


	//   ....[1]....
        /*0090*/ 	.word	0x00000260
        /*0094*/ 	.word	0x000000ff
        /*0098*/ 	.word	0x00000048
        /*009c*/ 	.short	0x0100
        /*009e*/ 	.byte	0x08
	.zero		1


	//   ....[2]....
        /*00a0*/ 	.word	0x00000270
        /*00a4*/ 	.word	0x000000ff
        /*00a8*/ 	.word	0x00000008
        /*00ac*/ 	.short	0x0100
        /*00ae*/ 	.byte	0x08
	.zero		1


	//   ....[3]....
        /*00b0*/ 	.word	0x00000280
        /*00b4*/ 	.word	0x000000ff
        /*00b8*/ 	.word	0x00000050
        /*00bc*/ 	.short	0x0100
        /*00be*/ 	.byte	0x08
	.zero		1


	//   ....[4]....
        /*00c0*/ 	.word	0x00000290
        /*00c4*/ 	.word	0x000000ff
        /*00c8*/ 	.word	0x00000010
        /*00cc*/ 	.short	0x0100
        /*00ce*/ 	.byte	0x08
	.zero		1


	//   ....[5]....
        /*00d0*/ 	.word	0x000002a0
        /*00d4*/ 	.word	0x000000ff
        /*00d8*/ 	.word	0x00000058
        /*00dc*/ 	.short	0x0100
        /*00de*/ 	.byte	0x08
	.zero		1


	//   ....[6]....
        /*00e0*/ 	.word	0x000002b0
        /*00e4*/ 	.word	0x000000ff
        /*00e8*/ 	.word	0x00000018
        /*00ec*/ 	.short	0x0100
        /*00ee*/ 	.byte	0x08
	.zero		1


	//   ....[7]....
        /*00f0*/ 	.word	0x000002c0
        /*00f4*/ 	.word	0x000000ff
        /*00f8*/ 	.word	0x00000060
        /*00fc*/ 	.short	0x0100
        /*00fe*/ 	.byte	0x08
	.zero		1


	//   ....[8]....
        /*0100*/ 	.word	0x000002d0
        /*0104*/ 	.word	0x000000ff
        /*0108*/ 	.word	0x00000020
        /*010c*/ 	.short	0x0100
        /*010e*/ 	.byte	0x08
	.zero		1


	//   ....[9]....
        /*0110*/ 	.word	0x000002e0
        /*0114*/ 	.word	0x000000ff
        /*0118*/ 	.word	0x00000068
        /*011c*/ 	.short	0x0100
        /*011e*/ 	.byte	0x08
	.zero		1


	//   ....[10]....
        /*0120*/ 	.word	0x000002f0
        /*0124*/ 	.word	0x000000ff
        /*0128*/ 	.word	0x00000028
        /*012c*/ 	.short	0x0100
        /*012e*/ 	.byte	0x08
	.zero		1


	//   ....[11]....
        /*0130*/ 	.word	0x00000300
        /*0134*/ 	.word	0x000000ff
        /*0138*/ 	.word	0x00000070
        /*013c*/ 	.short	0x0100
        /*013e*/ 	.byte	0x08
	.zero		1


	//   ....[12]....
        /*0140*/ 	.word	0x00000310
        /*0144*/ 	.word	0x000000ff
        /*0148*/ 	.word	0x00000030
        /*014c*/ 	.short	0x0100
        /*014e*/ 	.byte	0x08
	.zero		1


	//   ....[13]....
        /*0150*/ 	.word	0x00000320
        /*0154*/ 	.word	0x000000ff
        /*0158*/ 	.word	0x00000078
        /*015c*/ 	.short	0x0100
        /*015e*/ 	.byte	0x08
	.zero		1


	//   ....[14]....
        /*0160*/ 	.word	0x00000330
        /*0164*/ 	.word	0x000000ff
        /*0168*/ 	.word	0x00000038
        /*016c*/ 	.short	0x0100
        /*016e*/ 	.byte	0x08
	.zero		1


	//   ....[15]....
        /*0170*/ 	.word	0x00000340
        /*0174*/ 	.word	0x000000ff
        /*0178*/ 	.word	0x00000080
        /*017c*/ 	.short	0x0100
        /*017e*/ 	.byte	0x08
	.zero		1


	//   ....[16]....
        /*0180*/ 	.word	0x00000350
        /*0184*/ 	.word	0x000000ff
        /*0188*/ 	.word	0x00000040
        /*018c*/ 	.short	0x0100
        /*018e*/ 	.byte	0x08
	.zero		1


	//   ....[17]....
        /*0190*/ 	.word	0x00000360
        /*0194*/ 	.word	0x000000ff
        /*0198*/ 	.word	0x00000088
        /*019c*/ 	.short	0x0100
        /*019e*/ 	.byte	0x08
	.zero		1


	//   ....[18]....
        /*01a0*/ 	.word	0x00000600
        /*01a4*/ 	.word	0x000000ff
        /*01a8*/ 	.word	0x000000a0
        /*01ac*/ 	.short	0x0100
        /*01ae*/ 	.byte	0x06
	.zero		1


	//   ....[19]....
        /*01b0*/ 	.word	0x00000660
        /*01b4*/ 	.word	0x000000ff
        /*01b8*/ 	.word	0x000000a8
        /*01bc*/ 	.short	0x0100
        /*01be*/ 	.byte	0x06
	.zero		1


	//   ....[20]....
        /*01c0*/ 	.word	0x00001280
        /*01c4*/ 	.word	0x00000003
        /*01c8*/ 	.word	0x00000000
        /*01cc*/ 	.short	0x010a
        /*01ce*/ 	.byte	0x3f
	.zero		1


	//   ....[21]....
        /*01d0*/ 	.word	0x000012c0
        /*01d4*/ 	.word	0x00000003
        /*01d8*/ 	.word	0x00000000
        /*01dc*/ 	.short	0x010a
        /*01de*/ 	.byte	0x3f
	.zero		1


	//   ....[22]....
        /*01e0*/ 	.word	0x00001660
        /*01e4*/ 	.word	0x000000ff
        /*01e8*/ 	.word	0x00000000
        /*01ec*/ 	.short	0x010a
        /*01ee*/ 	.byte	0x08
	.zero		1


	//   ....[23]....
        /*01f0*/ 	.word	0x000016a0
        /*01f4*/ 	.word	0x000000ff
        /*01f8*/ 	.word	0x00000000
        /*01fc*/ 	.short	0x010a
        /*01fe*/ 	.byte	0x08
	.zero		1


	//   ....[24]....
        /*0200*/ 	.word	0x00001900
        /*0204*/ 	.word	0x000000ff
        /*0208*/ 	.word	0x00000000
        /*020c*/ 	.short	0x0101
        /*020e*/ 	.byte	0x08
	.zero		1


	//   ....[25]....
        /*0210*/ 	.word	0x00001b00
        /*0214*/ 	.word	0x000000ff
        /*0218*/ 	.word	0x00000000
        /*021c*/ 	.short	0x0101
        /*021e*/ 	.byte	0x06
	.zero		1


	//   ....[26]....
        /*0220*/ 	.word	0x00005090
        /*0224*/ 	.word	0x0000000e
        /*0228*/ 	.word	0x00000048
        /*022c*/ 	.short	0x010a
        /*022e*/ 	.byte	0x3f
	.zero		1


	//   ....[27]....
        /*0230*/ 	.word	0x00005410
        /*0234*/ 	.word	0x00000006
        /*0238*/ 	.word	0x000000a8
        /*023c*/ 	.short	0x0101
        /*023e*/ 	.byte	0x3f
	.zero		1


	//   ....[28]....
        /*0240*/ 	.word	0x00005b40
        /*0244*/ 	.word	0x00000007
        /*0248*/ 	.word	0x00000000
        /*024c*/ 	.short	0x010a
        /*024e*/ 	.byte	0x3f
	.zero		1


	//   ....[29]....
        /*0250*/ 	.word	0x00005bc0
        /*0254*/ 	.word	0x00000009
        /*0258*/ 	.word	0x00000000
        /*025c*/ 	.short	0x010a
        /*025e*/ 	.byte	0x3f
	.zero		1


	//   ....[30]....
        /*0260*/ 	.word	0x00005c50
        /*0264*/ 	.word	0x00000006
        /*0268*/ 	.word	0x00000000
        /*026c*/ 	.short	0x010a
        /*026e*/ 	.byte	0x3f
	.zero		1


	//   ....[31]....
        /*0270*/ 	.word	0x00005ce0
        /*0274*/ 	.word	0x00000009
        /*0278*/ 	.word	0x00000000
        /*027c*/ 	.short	0x010a
        /*027e*/ 	.byte	0x3f
	.zero		1


	//   ....[32]....
        /*0280*/ 	.word	0x00005d70
        /*0284*/ 	.word	0x00000006
        /*0288*/ 	.word	0x00000000
        /*028c*/ 	.short	0x010a
        /*028e*/ 	.byte	0x3f
	.zero		1


	//   ....[33]....
        /*0290*/ 	.word	0x00005e00
        /*0294*/ 	.word	0x00000009
        /*0298*/ 	.word	0x00000000
        /*029c*/ 	.short	0x010a
        /*029e*/ 	.byte	0x3f
	.zero		1


	//   ....[34]....
        /*02a0*/ 	.word	0x00005e90
        /*02a4*/ 	.word	0x00000006
        /*02a8*/ 	.word	0x00000000
        /*02ac*/ 	.short	0x010a
        /*02ae*/ 	.byte	0x3f
	.zero		1


	//   ....[35]....
        /*02b0*/ 	.word	0x00005f20
        /*02b4*/ 	.word	0x00000009
        /*02b8*/ 	.word	0x00000000
        /*02bc*/ 	.short	0x010a
        /*02be*/ 	.byte	0x3f
	.zero		1


	//   ....[36]....
        /*02c0*/ 	.word	0x00005fb0
        /*02c4*/ 	.word	0x00000003
        /*02c8*/ 	.word	0x00000000
        /*02cc*/ 	.short	0x010a
        /*02ce*/ 	.byte	0x3f
	.zero		1


	//   ....[37]....
        /*02d0*/ 	.word	0x00006010
        /*02d4*/ 	.word	0x00000003
        /*02d8*/ 	.word	0x00000000
        /*02dc*/ 	.short	0x010a
        /*02de*/ 	.byte	0x3f
	.zero		1


	//   ....[38]....
        /*02e0*/ 	.word	0x00006070
        /*02e4*/ 	.word	0x00000004
        /*02e8*/ 	.word	0x00000000
        /*02ec*/ 	.short	0x010a
        /*02ee*/ 	.byte	0x3f
	.zero		1


	//   ....[39]....
        /*02f0*/ 	.word	0x00006140
        /*02f4*/ 	.word	0x0000000e
        /*02f8*/ 	.word	0x00000048
        /*02fc*/ 	.short	0x010a
        /*02fe*/ 	.byte	0x3f
	.zero		1


	//   ....[40]....
        /*0300*/ 	.word	0x00006210
        /*0304*/ 	.word	0x00000007
        /*0308*/ 	.word	0x00000000
        /*030c*/ 	.short	0x010a
        /*030e*/ 	.byte	0x3f
	.zero		1


	//   ....[41]....
        /*0310*/ 	.word	0x00006260
        /*0314*/ 	.word	0x00000009
        /*0318*/ 	.word	0x00000000
        /*031c*/ 	.short	0x010a
        /*031e*/ 	.byte	0x3f
	.zero		1


	//   ....[42]....
        /*0320*/ 	.word	0x000062b0
        /*0324*/ 	.word	0x00000006
        /*0328*/ 	.word	0x00000000
        /*032c*/ 	.short	0x010a
        /*032e*/ 	.byte	0x3f
	.zero		1


	//   ....[43]....
        /*0330*/ 	.word	0x00006300
        /*0334*/ 	.word	0x00000009
        /*0338*/ 	.word	0x00000000
        /*033c*/ 	.short	0x010a
        /*033e*/ 	.byte	0x3f
	.zero		1


	//   ....[44]....
        /*0340*/ 	.word	0x00006350
        /*0344*/ 	.word	0x00000006
        /*0348*/ 	.word	0x00000000
        /*034c*/ 	.short	0x010a
        /*034e*/ 	.byte	0x3f
	.zero		1


	//   ....[45]....
        /*0350*/ 	.word	0x000063a0
        /*0354*/ 	.word	0x00000009
        /*0358*/ 	.word	0x00000000
        /*035c*/ 	.short	0x010a
        /*035e*/ 	.byte	0x3f
	.zero		1


	//   ....[46]....
        /*0360*/ 	.word	0x000063f0
        /*0364*/ 	.word	0x00000006
        /*0368*/ 	.word	0x00000000
        /*036c*/ 	.short	0x010a
        /*036e*/ 	.byte	0x3f
	.zero		1


	//   ....[47]....
        /*0370*/ 	.word	0x00006440
        /*0374*/ 	.word	0x00000009
        /*0378*/ 	.word	0x00000000
        /*037c*/ 	.short	0x010a
        /*037e*/ 	.byte	0x3f
	.zero		1


	//----- nvinfo : EIATTR_NUM_MBARRIERS
	.align		4
.L_35:
        /*0380*/ 	.byte	0x03, 0x38
        /*0382*/ 	.short	0x0014


	//----- nvinfo : EIATTR_EXIT_INSTR_OFFSETS
	.align		4
        /*0384*/ 	.byte	0x04, 0x1c
        /*0386*/ 	.short	(.L_37 - .L_36)


	//   ....[0]....
.L_36:
        /*0388*/ 	.word	0x000006b0


	//   ....[1]....
        /*038c*/ 	.word	0x00000f70


	//   ....[2]....
        /*0390*/ 	.word	0x00004700


	//   ....[3]....
        /*0394*/ 	.word	0x00004d30


	//   ....[4]....
        /*0398*/ 	.word	0x00006000


	//----- nvinfo : EIATTR_MAX_THREADS
	.align		4
.L_37:
        /*039c*/ 	.byte	0x04, 0x05
        /*039e*/ 	.short	(.L_39 - .L_38)
.L_38:
        /*03a0*/ 	.word	0x00000180
        /*03a4*/ 	.word	0x00000001
        /*03a8*/ 	.word	0x00000001


	//----- nvinfo : EIATTR_CRS_STACK_SIZE
	.align		4
.L_39:
        /*03ac*/ 	.byte	0x04, 0x1e
        /*03ae*/ 	.short	(.L_41 - .L_40)
.L_40:
        /*03b0*/ 	.word	0x00000000


	//----- nvinfo : EIATTR_CBANK_PARAM_SIZE
	.align		4
.L_41:
        /*03b4*/ 	.byte	0x03, 0x19
        /*03b6*/ 	.short	0x0470


	//----- nvinfo : EIATTR_PARAM_CBANK
	.align		4
        /*03b8*/ 	.byte	0x04, 0x0a
        /*03ba*/ 	.short	(.L_43 - .L_42)
	.align		4
.L_42:
        /*03bc*/ 	.word	index@(.nv.constant0._ZN7cutlass13device_kernelINS_4gemm6kernel13GemmUniversalIN4cute5tupleIJiiiiEEENS1_10collective13CollectiveMmaINS1_34MainloopSm90TmaGmmaWarpSpecializedILi9ENS5_IJNS4_1CILi1EEESB_SB_EEENS1_35KernelTmaWarpSpecializedCooperativeEEENS5_IJNSA_ILi128EEENSA_ILi64EEESG_EEENS_10bfloat16_tENS5_IJlSB_lEEESI_SJ_NS4_8TiledMMAINS4_8MMA_AtomIJNS4_4SM904GMMA27MMA_64x64x16_F32BF16BF16_SSILNSN_5MajorE0ELSP_0ELNSN_7ScaleInE1ELSQ_1EEEEEENS4_6LayoutINS5_IJNSA_ILi2EEESB_SB_EEENS5_IJSB_NSA_ILi0EEESW_EEEEENS5_IJNS4_10UnderscoreESZ_SZ_EEEEENS4_13SM90_TMA_LOADENS4_14ComposedLayoutINS4_7SwizzleILi3ELi4ELi3EEENS4_18smem_ptr_flag_bitsILi16EEENST_INS5_IJNSA_ILi8EEESG_EEENS5_IJSG_SB_EEEEEEEvNS4_8identityES12_S1C_vS1D_EENS_8epilogue10collective6detail29Sm90TmaWarpSpecializedAdapterINS1G_15DefaultEpilogueISI_SJ_SJ_NS1F_6thread17LinearCombinationISI_Li1EffLNS1K_9ScaleType4KindE0ELNS_15FloatRoundStyleE2ESI_EENS1_15EpilogueDefaultEEEEEvvEEEEvNT_6ParamsE)
        /*03c0*/ 	.short	0x0210
        /*03c2*/ 	.short	0x0470


	//----- nvinfo : EIATTR_SW_WAR
	.align		4
.L_43:
        /*03c4*/ 	.byte	0x04, 0x36
        /*03c6*/ 	.short	(.L_45 - .L_44)
.L_44:
        /*03c8*/ 	.word	0x00000008
.L_45:


//--------------------- .nv.callgraph             --------------------------
	.section	.nv.callgraph,"",@"SHT_CUDA_CALLGRAPH"
	.align	4
	.sectionentsize	8
	.align		4
        /*0000*/ 	.word	0x00000000
	.align		4
        /*0004*/ 	.word	0xffffffff
	.align		4
        /*0008*/ 	.word	index@(_ZN7cutlass13device_kernelINS_4gemm6kernel13GemmUniversalIN4cute5tupleIJiiiiEEENS1_10collective13CollectiveMmaINS1_34MainloopSm90TmaGmmaWarpSpecializedILi9ENS5_IJNS4_1CILi1EEESB_SB_EEENS1_35KernelTmaWarpSpecializedCooperativeEEENS5_IJNSA_ILi128EEENSA_ILi64EEESG_EEENS_10bfloat16_tENS5_IJlSB_lEEESI_SJ_NS4_8TiledMMAINS4_8MMA_AtomIJNS4_4SM904GMMA27MMA_64x64x16_F32BF16BF16_SSILNSN_5MajorE0ELSP_0ELNSN_7ScaleInE1ELSQ_1EEEEEENS4_6LayoutINS5_IJNSA_ILi2EEESB_SB_EEENS5_IJSB_NSA_ILi0EEESW_EEEEENS5_IJNS4_10UnderscoreESZ_SZ_EEEEENS4_13SM90_TMA_LOADENS4_14ComposedLayoutINS4_7SwizzleILi3ELi4ELi3EEENS4_18smem_ptr_flag_bitsILi16EEENST_INS5_IJNSA_ILi8EEESG_EEENS5_IJSG_SB_EEEEEEEvNS4_8identityES12_S1C_vS1D_EENS_8epilogue10collective6detail29Sm90TmaWarpSpecializedAdapterINS1G_15DefaultEpilogueISI_SJ_SJ_NS1F_6thread17LinearCombinationISI_Li1EffLNS1K_9ScaleType4KindE0ELNS_15FloatRoundStyleE2ESI_EENS1_15EpilogueDefaultEEEEEvvEEEEvNT_6ParamsE)
	.align		4
        /*000c*/ 	.word	index@(__assertfail)
	.align		4
        /*0010*/ 	.word	0x00000000
	.align		4
        /*0014*/ 	.word	0xfffffffe
	.align		4
        /*0018*/ 	.word	0x00000000
	.align		4
        /*001c*/ 	.word	0xfffffffd
	.align		4
        /*0020*/ 	.word	0x00000000
	.align		4
        /*0024*/ 	.word	0xfffffffc


//--------------------- .nv.constant4             --------------------------
	.section	.nv.constant4,"a",@progbits
	.align	8
	.align		8
.nv.constant4:
        /*0000*/ 	.dword	__assertfail
	.align		8
        /*0008*/ 	.dword	__unnamed_1
	.align		8
        /*0010*/ 	.dword	_ZN40_INTERNAL_8876ebb3_4_k_cu_2aaad0c0_180274cuda3std3__45__cpo5beginE
	.align		8
        /*0018*/ 	.dword	_ZN40_INTERNAL_8876ebb3_4_k_cu_2aaad0c0_180274cuda3std3__45__cpo3endE
	.align		8
        /*0020*/ 	.dword	_ZN40_INTERNAL_8876ebb3_4_k_cu_2aaad0c0_180274cuda3std3__45__cpo6cbeginE
	.align		8
        /*0028*/ 	.dword	_ZN40_INTERNAL_8876ebb3_4_k_cu_2aaad0c0_180274cuda3std3__45__cpo4cendE
	.align		8
        /*0030*/ 	.dword	_ZN40_INTERNAL_8876ebb3_4_k_cu_2aaad0c0_180274cuda3std3__442_GLOBAL__N__8876ebb3_4_k_cu_2aaad0c0_180276ignoreE
	.align		8
        /*0038*/ 	.dword	_ZN40_INTERNAL_8876ebb3_4_k_cu_2aaad0c0_180274cuda3std3__419piecewise_constructE
	.align		8
        /*0040*/ 	.dword	_ZN40_INTERNAL_8876ebb3_4_k_cu_2aaad0c0_180274cuda3std3__48in_placeE
	.align		8
        /*0048*/ 	.dword	_ZN40_INTERNAL_8876ebb3_4_k_cu_2aaad0c0_180274cuda3std6ranges3__45__cpo4swapE
	.align		8
        /*0050*/ 	.dword	_ZN40_INTERNAL_8876ebb3_4_k_cu_2aaad0c0_180274cuda3std6ranges3__45__cpo9iter_moveE
	.align		8
        /*0058*/ 	.dword	_ZN40_INTERNAL_8876ebb3_4_k_cu_2aaad0c0_180274cute7productE
	.align		8
        /*0060*/ 	.dword	_ZN40_INTERNAL_8876ebb3_4_k_cu_2aaad0c0_180274cute1_E
	.align		8
        /*0068*/ 	.dword	$str$22
	.align		8
        /*0070*/ 	.dword	$str$23


//--------------------- .text._ZN7cutlass13device_kernelINS_4gemm6kernel13GemmUniversalIN4cute5tupleIJiiiiEEENS1_10collective13CollectiveMmaINS1_34MainloopSm90TmaGmmaWarpSpecializedILi9ENS5_IJNS4_1CILi1EEESB_SB_EEENS1_35KernelTmaWarpSpecializedCooperativeEEENS5_IJNSA_ILi128EEENSA_ILi64EEESG_EEENS_10bfloat16_tENS5_IJlSB_lEEESI_SJ_NS4_8TiledMMAINS4_8MMA_AtomIJNS4_4SM904GMMA27MMA_64x64x16_F32BF16BF16_SSILNSN_5MajorE0ELSP_0ELNSN_7ScaleInE1ELSQ_1EEEEEENS4_6LayoutINS5_IJNSA_ILi2EEESB_SB_EEENS5_IJSB_NSA_ILi0EEESW_EEEEENS5_IJNS4_10UnderscoreESZ_SZ_EEEEENS4_13SM90_TMA_LOADENS4_14ComposedLayoutINS4_7SwizzleILi3ELi4ELi3EEENS4_18smem_ptr_flag_bitsILi16EEENST_INS5_IJNSA_ILi8EEESG_EEENS5_IJSG_SB_EEEEEEEvNS4_8identityES12_S1C_vS1D_EENS_8epilogue10collective6detail29Sm90TmaWarpSpecializedAdapterINS1G_15DefaultEpilogueISI_SJ_SJ_NS1F_6thread17LinearCombinationISI_Li1EffLNS1K_9ScaleType4KindE0ELNS_15FloatRoundStyleE2ESI_EENS1_15EpilogueDefaultEEEEEvvEEEEvNT_6ParamsE --------------------------
	.section	.text._ZN7cutlass13device_kernelINS_4gemm6kernel13GemmUniversalIN4cute5tupleIJiiiiEEENS1_10collective13CollectiveMmaINS1_34MainloopSm90TmaGmmaWarpSpecializedILi9ENS5_IJNS4_1CILi1EEESB_SB_EEENS1_35KernelTmaWarpSpecializedCooperativeEEENS5_IJNSA_ILi128EEENSA_ILi64EEESG_EEENS_10bfloat16_tENS5_IJlSB_lEEESI_SJ_NS4_8TiledMMAINS4_8MMA_AtomIJNS4_4SM904GMMA27MMA_64x64x16_F32BF16BF16_SSILNSN_5MajorE0ELSP_0ELNSN_7ScaleInE1ELSQ_1EEEEEENS4_6LayoutINS5_IJNSA_ILi2EEESB_SB_EEENS5_IJSB_NSA_ILi0EEESW_EEEEENS5_IJNS4_10UnderscoreESZ_SZ_EEEEENS4_13SM90_TMA_LOADENS4_14ComposedLayoutINS4_7SwizzleILi3ELi4ELi3EEENS4_18smem_ptr_flag_bitsILi16EEENST_INS5_IJNSA_ILi8EEESG_EEENS5_IJSG_SB_EEEEEEEvNS4_8identityES12_S1C_vS1D_EENS_8epilogue10collective6detail29Sm90TmaWarpSpecializedAdapterINS1G_15DefaultEpilogueISI_SJ_SJ_NS1F_6thread17LinearCombinationISI_Li1EffLNS1K_9ScaleType4KindE0ELNS_15FloatRoundStyleE2ESI_EENS1_15EpilogueDefaultEEEEEvvEEEEvNT_6ParamsE,"ax",@progbits
	.align	128
.text._ZN7cutlass13device_kernelINS_4gemm6kernel13GemmUniversalIN4cute5tupleIJiiiiEEENS1_10collective13CollectiveMmaINS1_34MainloopSm90TmaGmmaWarpSpecializedILi9ENS5_IJNS4_1CILi1EEESB_SB_EEENS1_35KernelTmaWarpSpecializedCooperativeEEENS5_IJNSA_ILi128EEENSA_ILi64EEESG_EEENS_10bfloat16_tENS5_IJlSB_lEEESI_SJ_NS4_8TiledMMAINS4_8MMA_AtomIJNS4_4SM904GMMA27MMA_64x64x16_F32BF16BF16_SSILNSN_5MajorE0ELSP_0ELNSN_7ScaleInE1ELSQ_1EEEEEENS4_6LayoutINS5_IJNSA_ILi2EEESB_SB_EEENS5_IJSB_NSA_ILi0EEESW_EEEEENS5_IJNS4_10UnderscoreESZ_SZ_EEEEENS4_13SM90_TMA_LOADENS4_14ComposedLayoutINS4_7SwizzleILi3ELi4ELi3EEENS4_18smem_ptr_flag_bitsILi16EEENST_INS5_IJNSA_ILi8EEESG_EEENS5_IJSG_SB_EEEEEEEvNS4_8identityES12_S1C_vS1D_EENS_8epilogue10collective6detail29Sm90TmaWarpSpecializedAdapterINS1G_15DefaultEpilogueISI_SJ_SJ_NS1F_6thread17LinearCombinationISI_Li1EffLNS1K_9ScaleType4KindE0ELNS_15FloatRoundStyleE2ESI_EENS1_15EpilogueDefaultEEEEEvvEEEEvNT_6ParamsE:
        .type           _ZN7cutlass13device_kernelINS_4gemm6kernel13GemmUniversalIN4cute5tupleIJiiiiEEENS1_10collective13CollectiveMmaINS1_34MainloopSm90TmaGmmaWarpSpecializedILi9ENS5_IJNS4_1CILi1EEESB_SB_EEENS1_35KernelTmaWarpSpecializedCooperativeEEENS5_IJNSA_ILi128EEENSA_ILi64EEESG_EEENS_10bfloat16_tENS5_IJlSB_lEEESI_SJ_NS4_8TiledMMAINS4_8MMA_AtomIJNS4_4SM904GMMA27MMA_64x64x16_F32BF16BF16_SSILNSN_5MajorE0ELSP_0ELNSN_7ScaleInE1ELSQ_1EEEEEENS4_6LayoutINS5_IJNSA_ILi2EEESB_SB_EEENS5_IJSB_NSA_ILi0EEESW_EEEEENS5_IJNS4_10UnderscoreESZ_SZ_EEEEENS4_13SM90_TMA_LOADENS4_14ComposedLayoutINS4_7SwizzleILi3ELi4ELi3EEENS4_18smem_ptr_flag_bitsILi16EEENST_INS5_IJNSA_ILi8EEESG_EEENS5_IJSG_SB_EEEEEEEvNS4_8identityES12_S1C_vS1D_EENS_8epilogue10collective6detail29Sm90TmaWarpSpecializedAdapterINS1G_15DefaultEpilogueISI_SJ_SJ_NS1F_6thread17LinearCombinationISI_Li1EffLNS1K_9ScaleType4KindE0ELNS_15FloatRoundStyleE2ESI_EENS1_15EpilogueDefaultEEEEEvvEEEEvNT_6ParamsE,@function
        .size           _ZN7cutlass13device_kernelINS_4gemm6kernel13GemmUniversalIN4cute5tupleIJiiiiEEENS1_10collective13CollectiveMmaINS1_34MainloopSm90TmaGmmaWarpSpecializedILi9ENS5_IJNS4_1CILi1EEESB_SB_EEENS1_35KernelTmaWarpSpecializedCooperativeEEENS5_IJNSA_ILi128EEENSA_ILi64EEESG_EEENS_10bfloat16_tENS5_IJlSB_lEEESI_SJ_NS4_8TiledMMAINS4_8MMA_AtomIJNS4_4SM904GMMA27MMA_64x64x16_F32BF16BF16_SSILNSN_5MajorE0ELSP_0ELNSN_7ScaleInE1ELSQ_1EEEEEENS4_6LayoutINS5_IJNSA_ILi2EEESB_SB_EEENS5_IJSB_NSA_ILi0EEESW_EEEEENS5_IJNS4_10UnderscoreESZ_SZ_EEEEENS4_13SM90_TMA_LOADENS4_14ComposedLayoutINS4_7SwizzleILi3ELi4ELi3EEENS4_18smem_ptr_flag_bitsILi16EEENST_INS5_IJNSA_ILi8EEESG_EEENS5_IJSG_SB_EEEEEEEvNS4_8identityES12_S1C_vS1D_EENS_8epilogue10collective6detail29Sm90TmaWarpSpecializedAdapterINS1G_15DefaultEpilogueISI_SJ_SJ_NS1F_6thread17LinearCombinationISI_Li1EffLNS1K_9ScaleType4KindE0ELNS_15FloatRoundStyleE2ESI_EENS1_15EpilogueDefaultEEEEEvvEEEEvNT_6ParamsE,(.L_x_141 - _ZN7cutlass13device_kernelINS_4gemm6kernel13GemmUniversalIN4cute5tupleIJiiiiEEENS1_10collective13CollectiveMmaINS1_34MainloopSm90TmaGmmaWarpSpecializedILi9ENS5_IJNS4_1CILi1EEESB_SB_EEENS1_35KernelTmaWarpSpecializedCooperativeEEENS5_IJNSA_ILi128EEENSA_ILi64EEESG_EEENS_10bfloat16_tENS5_IJlSB_lEEESI_SJ_NS4_8TiledMMAINS4_8MMA_AtomIJNS4_4SM904GMMA27MMA_64x64x16_F32BF16BF16_SSILNSN_5MajorE0ELSP_0ELNSN_7ScaleInE1ELSQ_1EEEEEENS4_6LayoutINS5_IJNSA_ILi2EEESB_SB_EEENS5_IJSB_NSA_ILi0EEESW_EEEEENS5_IJNS4_10UnderscoreESZ_SZ_EEEEENS4_13SM90_TMA_LOADENS4_14ComposedLayoutINS4_7SwizzleILi3ELi4ELi3EEENS4_18smem_ptr_flag_bitsILi16EEENST_INS5_IJNSA_ILi8EEESG_EEENS5_IJSG_SB_EEEEEEEvNS4_8identityES12_S1C_vS1D_EENS_8epilogue10collective6detail29Sm90TmaWarpSpecializedAdapterINS1G_15DefaultEpilogueISI_SJ_SJ_NS1F_6thread17LinearCombinationISI_Li1EffLNS1K_9ScaleType4KindE0ELNS_15FloatRoundStyleE2ESI_EENS1_15EpilogueDefaultEEEEEvvEEEEvNT_6ParamsE)
        .other          _ZN7cutlass13device_kernelINS_4gemm6kernel13GemmUniversalIN4cute5tupleIJiiiiEEENS1_10collective13CollectiveMmaINS1_34MainloopSm90TmaGmmaWarpSpecializedILi9ENS5_IJNS4_1CILi1EEESB_SB_EEENS1_35KernelTmaWarpSpecializedCooperativeEEENS5_IJNSA_ILi128EEENSA_ILi64EEESG_EEENS_10bfloat16_tENS5_IJlSB_lEEESI_SJ_NS4_8TiledMMAINS4_8MMA_AtomIJNS4_4SM904GMMA27MMA_64x64x16_F32BF16BF16_SSILNSN_5MajorE0ELSP_0ELNSN_7ScaleInE1ELSQ_1EEEEEENS4_6LayoutINS5_IJNSA_ILi2EEESB_SB_EEENS5_IJSB_NSA_ILi0EEESW_EEEEENS5_IJNS4_10UnderscoreESZ_SZ_EEEEENS4_13SM90_TMA_LOADENS4_14ComposedLayoutINS4_7SwizzleILi3ELi4ELi3EEENS4_18smem_ptr_flag_bitsILi16EEENST_INS5_IJNSA_ILi8EEESG_EEENS5_IJSG_SB_EEEEEEEvNS4_8identityES12_S1C_vS1D_EENS_8epilogue10collective6detail29Sm90TmaWarpSpecializedAdapterINS1G_15DefaultEpilogueISI_SJ_SJ_NS1F_6thread17LinearCombinationISI_Li1EffLNS1K_9ScaleType4KindE0ELNS_15FloatRoundStyleE2ESI_EENS1_15EpilogueDefaultEEEEEvvEEEEvNT_6ParamsE,@"STO_CUDA_ENTRY STV_DEFAULT"
_ZN7cutlass13device_kernelINS_4gemm6kernel13GemmUniversalIN4cute5tupleIJiiiiEEENS1_10collective13CollectiveMmaINS1_34MainloopSm90TmaGmmaWarpSpecializedILi9ENS5_IJNS4_1CILi1EEESB_SB_EEENS1_35KernelTmaWarpSpecializedCooperativeEEENS5_IJNSA_ILi128EEENSA_ILi64EEESG_EEENS_10bfloat16_tENS5_IJlSB_lEEESI_SJ_NS4_8TiledMMAINS4_8MMA_AtomIJNS4_4SM904GMMA27MMA_64x64x16_F32BF16BF16_SSILNSN_5MajorE0ELSP_0ELNSN_7ScaleInE1ELSQ_1EEEEEENS4_6LayoutINS5_IJNSA_ILi2EEESB_SB_EEENS5_IJSB_NSA_ILi0EEESW_EEEEENS5_IJNS4_10UnderscoreESZ_SZ_EEEEENS4_13SM90_TMA_LOADENS4_14ComposedLayoutINS4_7SwizzleILi3ELi4ELi3EEENS4_18smem_ptr_flag_bitsILi16EEENST_INS5_IJNSA_ILi8EEESG_EEENS5_IJSG_SB_EEEEEEEvNS4_8identityES12_S1C_vS1D_EENS_8epilogue10collective6detail29Sm90TmaWarpSpecializedAdapterINS1G_15DefaultEpilogueISI_SJ_SJ_NS1F_6thread17LinearCombinationISI_Li1EffLNS1K_9ScaleType4KindE0ELNS_15FloatRoundStyleE2ESI_EENS1_15EpilogueDefaultEEEEEvvEEEEvNT_6ParamsE:
[----:B------:R-:W0:Y:S01]  /*0000*/  LDC R1, c[0x0][0x28] ;  /* 0x00000a00ff017b82 */ /* 0x000e220000000800 */
[----:B------:R-:W1:Y:S01]  /*0010*/  S2R R18, SR_TID.X ;  /* 0x0000000000127919 */ /* 0x000e620000002100 */
[----:B------:R-:W-:Y:S01]  /*0020*/  ELECT P0, URZ, PT ;  /* 0x00000000003f782f */ /* 0x000fe20003800000 */
[----:B------:R-:W-:Y:S01]  /*0030*/  BSSY B0, `(.L_x_0) ;  /* 0x000000f000007945 */ /* 0x000fe20003800000 */
[--C-:B-1----:R-:W-:Y:S02]  /*0040*/  SHF.R.U32.HI R0, RZ, 0x5, R18.reuse ;  /* 0x00000005ff007819 */ /* 0x102fe40000011612 */
[----:B------:R-:W-:-:S03]  /*0050*/  SHF.R.U32.HI R22, RZ, 0x7, R18 ;  /* 0x00000007ff167819 */ /* 0x000fc60000011612 */
[----:B------:R-:W1:Y:S04]  /*0060*/  SHFL.IDX PT, R5, R0, RZ, 0x1f ;  /* 0x00001fff00057589 */ /* 0x000e6800000e0000 */
[----:B------:R2:W3:Y:S01]  /*0070*/  SHFL.IDX PT, R8, R22, RZ, 0x1f ;  /* 0x00001fff16087589 */ /* 0x0004e200000e0000 */
[----:B-1----:R-:W-:-:S13]  /*0080*/  ISETP.NE.OR P0, PT, R5, RZ, !P0 ;  /* 0x000000ff0500720c */ /* 0x002fda0004705670 */
[----:B0-23--:R-:W-:Y:S05]  /*0090*/  @P0 BRA `(.L_x_1) ;  /* 0x0000000000200947 */ /* 0x00dfea0003800000 */
[----:B------:R-:W-:Y:S02]  /*00a0*/  ULDC.64 UR4, c[0x0][0x198] ;  /* 0x0000660000047ab9 */ /* 0x000fe40000000a00 */
[----:B------:R-:W-:Y:S02]  /*00b0*/  UIADD3 UR6, UP0, UR4, 0xf0, URZ ;  /* 0x000000f004067890 */ /* 0x000fe4000ff1e03f */
[----:B------:R-:W-:Y:S02]  /*00c0*/  UIADD3 UR4, UP1, UR4, 0x1f0, URZ ;  /* 0x000001f004047890 */ /* 0x000fe4000ff3e03f */
[----:B------:R-:W-:Y:S02]  /*00d0*/  UIADD3.X UR7, URZ, UR5, URZ, UP0, !UPT ;  /* 0x000000053f077290 */ /* 0x000fe400087fe43f */
[----:B------:R-:W-:-:S07]  /*00e0*/  UIADD3.X UR5, URZ, UR5, URZ, UP1, !UPT ;  /* 0x000000053f057290 */ /* 0x000fce0008ffe43f */
[----:B------:R0:W-:Y:S02]  /*00f0*/  UTMACCTL.PF [UR6] ;  /* 0x00000000060079b9 */ /* 0x0001e40008040000 */
[----:B------:R0:W-:Y:S02]  /*0100*/  UTMACCTL.PF [UR4] ;  /* 0x00000000040079b9 */ /* 0x0001e40008040000 */
[----:B0-----:R-:W-:Y:S01]  /*0110*/  NOP ;  /* 0x0000000000007918 */ /* 0x001fe20000000000 */
.L_x_1:
[----:B------:R-:W-:Y:S05]  /*0120*/  BSYNC B0 ;  /* 0x0000000000007941 */ /* 0x000fea0003800000 */
.L_x_0:
[----:B------:R-:W0:Y:S02]  /*0130*/  SHFL.IDX PT, R2, R0, RZ, 0x1f ;  /* 0x00001fff00027589 */ /* 0x000e2400000e0000 */
[----:B0-----:R-:W-:-:S13]  /*0140*/  ISETP.NE.AND P0, PT, R2, RZ, PT ;  /* 0x000000ff0200720c */ /* 0x001fda0003f05270 */
[----:B------:R-:W-:Y:S05]  /*0150*/  @P0 BRA `(.L_x_2) ;  /* 0x00000000008c0947 */ /* 0x000fea0003800000 */
[----:B------:R-:W-:Y:S01]  /*0160*/  ELECT P0, URZ, PT ;  /* 0x00000000003f782f */ /* 0x000fe20003800000 */
[----:B------:R-:W-:-:S12]  /*0170*/  BSSY B0, `(.L_x_2) ;  /* 0x0000021000007945 */ /* 0x000fd80003800000 */
[----:B------:R-:W-:Y:S05]  /*0180*/  @!P0 BRA `(.L_x_3) ;  /* 0x00000000007c8947 */ /* 0x000fea0003800000 */
[----:B------:R-:W0:Y:S01]  /*0190*/  S2UR UR8, SR_CgaCtaId ;  /* 0x00000000000879c3 */ /* 0x000e220000008800 */
[----:B------:R-:W-:Y:S01]  /*01a0*/  UMOV UR4, 0x400 ;  /* 0x0000040000047882 */ /* 0x000fe20000000000 */
[----:B------:R-:W-:Y:S01]  /*01b0*/  UMOV UR5, 0x1 ;  /* 0x0000000100057882 */ /* 0x000fe20000000000 */
[----:B------:R-:W-:Y:S02]  /*01c0*/  UMOV UR6, 0x100 ;  /* 0x0000010000067882 */ /* 0x000fe40000000000 */
[----:B------:R-:W-:-:S04]  /*01d0*/  UIADD3 UR6, -UR6, 0x100000, URZ ;  /* 0x0010000006067890 */ /* 0x000fc8000fffe13f */
[----:B------:R-:W-:Y:S02]  /*01e0*/  USHF.L.U32 UR7, UR6, 0xb, URZ ;  /* 0x0000000b06077899 */ /* 0x000fe4000800063f */
[----:B------:R-:W-:Y:S02]  /*01f0*/  USHF.L.U32 UR6, UR6, 0x1, URZ ;  /* 0x0000000106067899 */ /* 0x000fe4000800063f */
[----:B0-----:R-:W-:Y:S02]  /*0200*/  ULEA UR8, UR8, UR4, 0x18 ;  /* 0x0000000408087291 */ /* 0x001fe4000f8ec03f */
[----:B------:R-:W-:-:S04]  /*0210*/  UIADD3 UR4, -UR5, 0x100000, URZ ;  /* 0x0010000005047890 */ /* 0x000fc8000fffe13f */
[----:B------:R-:W-:Y:S02]  /*0220*/  USHF.L.U32 UR5, UR4, 0xb, URZ ;  /* 0x0000000b04057899 */ /* 0x000fe4000800063f */
[----:B------:R-:W-:Y:S01]  /*0230*/  USHF.L.U32 UR4, UR4, 0x1, URZ ;  /* 0x0000000104047899 */ /* 0x000fe2000800063f */
[----:B------:R-:W0:Y:S11]  /*0240*/  FENCE.VIEW.ASYNC.S ;  /* 0x00000000000073c6 */ /* 0x000e360000000000 */
[----:B0-----:R0:W1:Y:S01]  /*0250*/  SYNCS.EXCH.64 URZ, [UR8], UR4 ;  /* 0x00000004083f75b2 */ /* 0x0010620008000100 */
[----:B------:R0:W2:Y:S01]  /*0260*/  SYNCS.EXCH.64 URZ, [UR8+0x48], UR6 ;  /* 0x00004806083f75b2 */ /* 0x0000a20008000100 */
[----:B------:R0:W3:Y:S01]  /*0270*/  SYNCS.EXCH.64 URZ, [UR8+0x8], UR4 ;  /* 0x00000804083f75b2 */ /* 0x0000e20008000100 */
[----:B------:R0:W4:Y:S01]  /*0280*/  SYNCS.EXCH.64 URZ, [UR8+0x50], UR6 ;  /* 0x00005006083f75b2 */ /* 0x0001220008000100 */
[----:B------:R0:W0:Y:S01]  /*0290*/  SYNCS.EXCH.64 URZ, [UR8+0x10], UR4 ;  /* 0x00001004083f75b2 */ /* 0x0000220008000100 */
        /* <DEDUP_REMOVED lines=13> */
[----:B------:R-:W-:Y:S01]  /*0370*/  NOP ;  /* 0x0000000000007918 */ /* 0x000fe20000000000 */
.L_x_3:
[----:B0-----:R-:W-:Y:S05]  /*0380*/  BSYNC B0 ;  /* 0x0000000000007941 */ /* 0x001fea0003800000 */
.L_x_2:
[----:B------:R-:W0:Y:S01]  /*0390*/  SHFL.IDX PT, R0, R0, RZ, 0x1f ;  /* 0x00001fff00007589 */ /* 0x000e2200000e0000 */
[----:B------:R-:W-:Y:S01]  /*03a0*/  ELECT P0, URZ, PT ;  /* 0x00000000003f782f */ /* 0x000fe20003800000 */
[----:B------:R-:W5:Y:S01]  /*03b0*/  LDC R2, c[0x0][0x65c] ;  /* 0x00019700ff027b82 */ /* 0x000f620000000800 */
[----:B------:R-:W-:Y:S01]  /*03c0*/  SHF.R.S32.HI R6, RZ, 0x1f, R5 ;  /* 0x0000001fff067819 */ /* 0x000fe20000011405 */
[----:B------:R-:W1:Y:S01]  /*03d0*/  S2R R3, SR_CTAID.Y ;  /* 0x0000000000037919 */ /* 0x000e620000002600 */
[----:B------:R-:W-:Y:S01]  /*03e0*/  UMOV UR4, 0x20 ;  /* 0x0000002000047882 */ /* 0x000fe20000000000 */
[----:B------:R-:W-:Y:S01]  /*03f0*/  ISETP.NE.AND P2, PT, R8, RZ, PT ;  /* 0x000000ff0800720c */ /* 0x000fe20003f45270 */
[----:B------:R-:W-:Y:S01]  /*0400*/  NOP ;  /* 0x0000000000007918 */ /* 0x000fe20000000000 */
[----:B------:R-:W2:Y:S01]  /*0410*/  S2R R4, SR_CTAID.X ;  /* 0x0000000000047919 */ /* 0x000ea20000002500 */
[----:B------:R-:W-:Y:S01]  /*0420*/  LEA.HI R6, R6, R5, RZ, 0x2 ;  /* 0x0000000506067211 */ /* 0x000fe200078f10ff */
[----:B------:R-:W-:Y:S01]  /*0430*/  NOP ;  /* 0x0000000000007918 */ /* 0x000fe20000000000 */
[----:B0-----:R-:W-:-:S02]  /*0440*/  ISETP.NE.OR P0, PT, R0, RZ, !P0 ;  /* 0x000000ff0000720c */ /* 0x001fc40004705670 */
[----:B-----5:R-:W-:-:S04]  /*0450*/  ISETP.NE.AND P3, PT, R2, 0x1, PT ;  /* 0x000000010200780c */ /* 0x020fc80003f65270 */
[----:B------:R-:W-:Y:S02]  /*0460*/  P2R R0, PR, RZ, 0x8 ;  /* 0x00000008ff007803 */ /* 0x000fe40000000000 */
[----:B------:R-:W-:-:S05]  /*0470*/  LOP3.LUT R0, R6, 0xfffffffc, RZ, 0xc0, !PT ;  /* 0xfffffffc06007812 */ /* 0x000fca00078ec0ff */
[----:B------:R-:W-:Y:S01]  /*0480*/  VOTEU.ALL UP0, P0 ;  /* 0x00000000003f7886 */ /* 0x000fe20000000000 */
[----:B------:R-:W-:Y:S01]  /*0490*/  IMAD.IADD R0, R5, 0x1, -R0 ;  /* 0x0000000105007824 */ /* 0x000fe200078e0a00 */
[----:B------:R-:W2:Y:S01]  /*04a0*/  @P3 LDC R17, c[0x0][0x10] ;  /* 0x00000400ff113b82 */ /* 0x000ea20000000800 */
[----:B------:R-:W-:Y:S01]  /*04b0*/  VOTEU.ALL UP1, P0 ;  /* 0x00000000003f7886 */ /* 0x000fe20000020000 */
[----:B-1----:R-:W-:Y:S01]  /*04c0*/  @P3 IMAD.MOV.U32 R6, RZ, RZ, R3 ;  /* 0x000000ffff063224 */ /* 0x002fe200078e0003 */
[----:B------:R-:W-:Y:S01]  /*04d0*/  @!UP0 UMOV UR6, 0x400 ;  /* 0x0000040000068882 */ /* 0x000fe20000000000 */
[----:B------:R-:W-:-:S04]  /*04e0*/  @!UP0 UIADD3 UR4, -UR4, 0x100000, URZ ;  /* 0x0010000004048890 */ /* 0x000fc8000fffe13f */
[----:B------:R-:W-:Y:S02]  /*04f0*/  @!UP0 USHF.L.U32 UR5, UR4, 0xb, URZ ;  /* 0x0000000b04058899 */ /* 0x000fe4000800063f */
[----:B------:R-:W-:Y:S01]  /*0500*/  @!UP0 USHF.L.U32 UR4, UR4, 0x1, URZ ;  /* 0x0000000104048899 */ /* 0x000fe2000800063f */
[----:B------:R-:W-:Y:S02]  /*0510*/  @P3 IMAD.MOV.U32 R7, RZ, RZ, RZ ;  /* 0x000000ffff073224 */ /* 0x000fe400078e00ff */
[----:B------:R-:W-:Y:S01]  /*0520*/  IMAD.MOV.U32 R5, RZ, RZ, RZ ;  /* 0x000000ffff057224 */ /* 0x000fe200078e00ff */
[----:B------:R-:W0:Y:S01]  /*0530*/  @!UP0 S2UR UR7, SR_CgaCtaId ;  /* 0x00000000000789c3 */ /* 0x000e220000008800 */
[----:B------:R-:W-:-:S07]  /*0540*/  @P3 IMAD.MOV.U32 R11, RZ, RZ, RZ ;  /* 0x000000ffff0b3224 */ /* 0x000fce00078e00ff */
[----:B------:R-:W1:Y:S01]  /*0550*/  @!P3 LDC R9, c[0x0][0xc] ;  /* 0x00000300ff09bb82 */ /* 0x000e620000000800 */
[----:B--2---:R-:W-:-:S04]  /*0560*/  @P3 IMAD.WIDE.U32 R16, R4, R17, R6 ;  /* 0x0000001104103225 */ /* 0x004fc800078e0006 */
[----:B------:R-:W-:Y:S01]  /*0570*/  @P3 IMAD.IADD R17, R17, 0x1, R11 ;  /* 0x0000000111113824 */ /* 0x000fe200078e020b */
[----:B0-----:R-:W-:Y:S01]  /*0580*/  @!UP0 ULEA UR6, UR7, UR6, 0x18 ;  /* 0x0000000607068291 */ /* 0x001fe2000f8ec03f */
[----:B------:R-:W-:Y:S01]  /*0590*/  VOTEU.ALL UP0, P0 ;  /* 0x00000000003f7886 */ /* 0x000fe20000000000 */
[----:B------:R-:W-:-:S04]  /*05a0*/  ISETP.NE.AND P0, PT, R0, 0x3, PT ;  /* 0x000000030000780c */ /* 0x000fc80003f05270 */
[----:B------:R-:W-:Y:S01]  /*05b0*/  ISETP.EQ.OR P0, PT, R0, RZ, !P0 ;  /* 0x000000ff0000720c */ /* 0x000fe20004702670 */
[----:B-1----:R-:W-:-:S03]  /*05c0*/  @!P3 IMAD.WIDE.U32 R6, R9, R3, R4 ;  /* 0x000000030906b225 */ /* 0x002fc600078e0004 */
[C---:B------:R-:W-:Y:S01]  /*05d0*/  ISETP.EQ.AND P0, PT, R8.reuse, RZ, P0 ;  /* 0x000000ff0800720c */ /* 0x040fe20000702270 */
[----:B------:R-:W-:Y:S01]  /*05e0*/  VIADD R8, R8, 0xffffffff ;  /* 0xffffffff08087836 */ /* 0x000fe20000000000 */
[----:B------:R-:W0:Y:S02]  /*05f0*/  FENCE.VIEW.ASYNC.S ;  /* 0x00000000000073c6 */ /* 0x000e240000000000 */
[----:B0-----:R0:W3:Y:S01]  /*0600*/  @!UP0 SYNCS.EXCH.64 URZ, [UR6+0xa0], UR4 ;  /* 0x0000a004063f85b2 */ /* 0x0010e20008000100 */
[----:B------:R-:W-:Y:S01]  /*0610*/  @!P3 IMAD.MOV.U32 R16, RZ, RZ, R6 ;  /* 0x000000ffff10b224 */ /* 0x000fe200078e0006 */
[----:B------:R-:W-:Y:S01]  /*0620*/  SEL R19, RZ, 0x1, !P0 ;  /* 0x00000001ff137807 */ /* 0x000fe20004000000 */
[----:B------:R-:W-:Y:S01]  /*0630*/  @!P3 IMAD.MOV.U32 R17, RZ, RZ, R7 ;  /* 0x000000ffff11b224 */ /* 0x000fe200078e0007 */
[----:B------:R-:W-:-:S04]  /*0640*/  ISETP.GE.U32.AND P1, PT, R8, 0x2, PT ;  /* 0x000000020800780c */ /* 0x000fc80003f26070 */
[----:B------:R-:W-:Y:S01]  /*0650*/  SEL R19, R19, 0x2, P1 ;  /* 0x0000000213137807 */ /* 0x000fe20000800000 */
[----:B------:R0:W3:Y:S01]  /*0660*/  @!UP1 SYNCS.EXCH.64 URZ, [UR6+0xa8], UR4 ;  /* 0x0000a804063f95b2 */ /* 0x0000e20008000100 */
[----:B------:R-:W-:Y:S01]  /*0670*/  NOP ;  /* 0x0000000000007918 */ /* 0x000fe20000000000 */
[----:B---34-:R-:W-:Y:S06]  /*0680*/  BAR.SYNC.DEFER_BLOCKING 0x0 ;  /* 0x0000000000007b1d */ /* 0x018fec0000010000 */
[----:B------:R-:W-:Y:S05]  /*0690*/  @!P2 BRA `(.L_x_4) ;  /* 0x00000040001ca947 */ /* 0x000fea0003800000 */
[----:B------:R-:W-:-:S13]  /*06a0*/  ISETP.GT.U32.AND P0, PT, R8, 0x1, PT ;  /* 0x000000010800780c */ /* 0x000fda0003f04070 */
[----:B0-----:R-:W-:Y:S05]  /*06b0*/  @P0 EXIT ;  /* 0x000000000000094d */ /* 0x001fea0003800000 */
[----:B------:R-:W-:Y:S01]  /*06c0*/  ULDC.64 UR4, c[0x0][0x650] ;  /* 0x0001940000047ab9 */ /* 0x000fe20000000a00 */
[----:B------:R-:W-:Y:S01]  /*06d0*/  PRMT R0, RZ, 0x7610, R0 ;  /* 0x00007610ff007816 */ /* 0x000fe20000000000 */
[----:B------:R-:W-:Y:S01]  /*06e0*/  IMAD.MOV.U32 R58, RZ, RZ, -0x1 ;  /* 0xffffffffff3a7424 */ /* 0x000fe200078e00ff */
[----:B------:R-:W-:Y:S01]  /*06f0*/  ISETP.GE.U32.AND P0, PT, R16, UR4, PT ;  /* 0x0000000410007c0c */ /* 0x000fe2000bf06070 */
[----:B------:R-:W-:Y:S02]  /*0700*/  IMAD.MOV.U32 R59, RZ, RZ, -0x1 ;  /* 0xffffffffff3b7424 */ /* 0x000fe400078e00ff */
[----:B------:R-:W-:Y:S01]  /*0710*/  IMAD.MOV.U32 R57, RZ, RZ, -0x1 ;  /* 0xffffffffff397424 */ /* 0x000fe200078e00ff */
[----:B------:R-:W-:-:S13]  /*0720*/  ISETP.GE.U32.AND.EX P0, PT, R17, UR5, PT, P0 ;  /* 0x0000000511007c0c */ /* 0x000fda000bf06100 */
[----:B------:R-:W-:Y:S05]  /*0730*/  @P0 BRA `(.L_x_5) ;  /* 0x0000000400540947 */ /* 0x000fea0003800000 */
[----:B------:R-:W0:Y:S01]  /*0740*/  LDC.64 R14, c[0x0][0x628] ;  /* 0x00018a00ff0e7b82 */ /* 0x000e220000000a00 */
[----:B------:R-:W-:Y:S02]  /*0750*/  IMAD.MOV.U32 R6, RZ, RZ, R16 ;  /* 0x000000ffff067224 */ /* 0x000fe400078e0010 */
[----:B------:R-:W-:-:S05]  /*0760*/  IMAD.MOV.U32 R7, RZ, RZ, R17 ;  /* 0x000000ffff077224 */ /* 0x000fca00078e0011 */
[----:B------:R-:W1:Y:S08]  /*0770*/  LDC R0, c[0x0][0x630] ;  /* 0x00018c00ff007b82 */ /* 0x000e700000000800 */
[----:B------:R-:W2:Y:S01]  /*0780*/  LDC.64 R20, c[0x0][0x620] ;  /* 0x00018800ff147b82 */ /* 0x000ea20000000a00 */
[----:B0-----:R-:W-:-:S04]  /*0790*/  ISETP.NE.U32.AND P0, PT, R14, RZ, PT ;  /* 0x000000ff0e00720c */ /* 0x001fc80003f05070 */
[----:B------:R-:W-:-:S13]  /*07a0*/  ISETP.NE.AND.EX P0, PT, R15, RZ, PT, P0 ;  /* 0x000000ff0f00720c */ /* 0x000fda0003f05300 */
[----:B-12---:R-:W-:Y:S05]  /*07b0*/  @!P0 BRA `(.L_x_6) ;  /* 0x0000000000288947 */ /* 0x006fea0003800000 */
[----:B------:R-:W0:Y:S02]  /*07c0*/  LDC R11, c[0x0][0x634] ;  /* 0x00018d00ff0b7b82 */ /* 0x000e240000000800 */
[----:B0-----:R-:W-:-:S05]  /*07d0*/  IADD3 R11, P0, R16, R11, RZ ;  /* 0x0000000b100b7210 */ /* 0x001fca0007f1e0ff */
[----:B------:R-:W-:-:S04]  /*07e0*/  IMAD.X R13, RZ, RZ, R17, P0 ;  /* 0x000000ffff0d7224 */ /* 0x000fc800000e0611 */
[----:B------:R-:W-:-:S04]  /*07f0*/  IMAD.WIDE.U32 R6, R13, R14, RZ ;  /* 0x0000000e0d067225 */ /* 0x000fc800078e00ff */
[----:B------:R-:W-:-:S04]  /*0800*/  IMAD.WIDE.U32 R8, P0, R11, R15, R6 ;  /* 0x0000000f0b087225 */ /* 0x000fc80007800006 */
[----:B------:R-:W-:-:S04]  /*0810*/  IMAD.WIDE.U32 R6, R11, R14, RZ ;  /* 0x0000000e0b067225 */ /* 0x000fc800078e00ff */
[----:B------:R-:W-:Y:S01]  /*0820*/  IMAD.X R11, RZ, RZ, RZ, P0 ;  /* 0x000000ffff0b7224 */ /* 0x000fe200000e06ff */
[----:B------:R-:W-:Y:S01]  /*0830*/  IADD3 RZ, P0, R7, R8, RZ ;  /* 0x0000000807ff7210 */ /* 0x000fe20007f1e0ff */
[----:B------:R-:W-:-:S04]  /*0840*/  IMAD.MOV.U32 R10, RZ, RZ, R9 ;  /* 0x000000ffff0a7224 */ /* 0x000fc800078e0009 */
[----:B------:R-:W-:-:S08]  /*0850*/  IMAD.WIDE.U32.X R6, R13, R15, R10, P0 ;  /* 0x0000000f0d067225 */ /* 0x000fd000000e040a */
.L_x_6:
[-CC-:B------:R-:W-:Y:S01]  /*0860*/  SHF.R.U64 R57, R6, R0.reuse, R7.reuse ;  /* 0x0000000006397219 */ /* 0x180fe20000001207 */
[----:B------:R-:W0:Y:S01]  /*0870*/  LDC R10, c[0x0][0x618] ;  /* 0x00018600ff0a7b82 */ /* 0x000e220000000800 */
[----:B------:R-:W-:Y:S01]  /*0880*/  SHF.R.U32.HI R5, RZ, R0, R7 ;  /* 0x00000000ff057219 */ /* 0x000fe20000011607 */
[----:B------:R-:W-:Y:S01]  /*0890*/  ULDC UR4, c[0x0][0x150] ;  /* 0x0000540000047ab9 */ /* 0x000fe20000000800 */
[----:B------:R-:W-:Y:S02]  /*08a0*/  IADD3 R9, P0, RZ, -R57, RZ ;  /* 0x80000039ff097210 */ /* 0x000fe40007f1e0ff */
[----:B------:R-:W-:-:S03]  /*08b0*/  I2FP.F32.U32 R0, R4 ;  /* 0x0000000400007245 */ /* 0x000fc60000201000 */
[----:B------:R-:W1:Y:S01]  /*08c0*/  LDC.64 R28, c[0x0][0x640] ;  /* 0x00019000ff1c7b82 */ /* 0x000e620000000a00 */
[----:B------:R-:W-:Y:S02]  /*08d0*/  IMAD.X R11, RZ, RZ, ~R5, P0 ;  /* 0x000000ffff0b7224 */ /* 0x000fe400000e0e05 */
[----:B------:R-:W-:Y:S01]  /*08e0*/  FMUL R0, R0, UR4 ;  /* 0x0000000400007c20 */ /* 0x000fe20008400000 */
[----:B------:R-:W-:Y:S01]  /*08f0*/  IMAD.WIDE.U32 R6, R9, R20, R16 ;  /* 0x0000001409067225 */ /* 0x000fe200078e0010 */
[----:B------:R-:W-:-:S03]  /*0900*/  ULDC UR4, c[0x0][0x154] ;  /* 0x0000550000047ab9 */ /* 0x000fc60000000800 */
[----:B------:R-:W-:Y:S01]  /*0910*/  IMAD R8, R11, R20, RZ ;  /* 0x000000140b087224 */ /* 0x000fe200078e02ff */
[----:B------:R-:W2:Y:S01]  /*0920*/  LDC R5, c[0x0][0x144] ;  /* 0x00005100ff057b82 */ /* 0x000ea20000000800 */
[----:B------:R-:W3:Y:S02]  /*0930*/  F2I.U32.TRUNC.NTZ R0, R0 ;  /* 0x0000000000007305 */ /* 0x000ee4000020f000 */
[----:B------:R-:W-:-:S04]  /*0940*/  IMAD R9, R9, R21, R8 ;  /* 0x0000001509097224 */ /* 0x000fc800078e0208 */
[----:B------:R-:W-:Y:S01]  /*0950*/  IMAD.IADD R7, R7, 0x1, R9 ;  /* 0x0000000107077824 */ /* 0x000fe200078e0209 */
[----:B------:R-:W4:Y:S01]  /*0960*/  LDC R12, c[0x0][0x608] ;  /* 0x00018200ff0c7b82 */ /* 0x000f220000000800 */
[----:B------:R-:W-:-:S03]  /*0970*/  IMAD.MOV.U32 R9, RZ, RZ, -0x1 ;  /* 0xffffffffff097424 */ /* 0x000fc600078e00ff */
[-CC-:B0-----:R-:W-:Y:S02]  /*0980*/  SHF.R.U64 R20, R6, R10.reuse, R7.reuse ;  /* 0x0000000a06147219 */ /* 0x181fe40000001207 */
[----:B------:R-:W-:Y:S02]  /*0990*/  I2FP.F32.U32 R6, R3 ;  /* 0x0000000300067245 */ /* 0x000fe40000201000 */
[----:B------:R-:W0:Y:S01]  /*09a0*/  LDC R26, c[0x0][0x658] ;  /* 0x00019600ff1a7b82 */ /* 0x000e220000000800 */
[----:B-1----:R-:W-:Y:S01]  /*09b0*/  ISETP.NE.U32.AND P0, PT, R28, RZ, PT ;  /* 0x000000ff1c00720c */ /* 0x002fe20003f05070 */
[----:B---3--:R-:W-:Y:S01]  /*09c0*/  IMAD.MOV R8, RZ, RZ, -R0 ;  /* 0x000000ffff087224 */ /* 0x008fe200078e0a00 */
[----:B------:R-:W-:Y:S01]  /*09d0*/  SHF.R.U32.HI R7, RZ, R10, R7 ;  /* 0x0000000aff077219 */ /* 0x000fe20000011607 */
[----:B------:R-:W-:Y:S01]  /*09e0*/  FMUL R6, R6, UR4 ;  /* 0x0000000406067c20 */ /* 0x000fe20008400000 */
[----:B------:R-:W-:-:S03]  /*09f0*/  ISETP.NE.AND.EX P0, PT, R29, RZ, PT, P0 ;  /* 0x000000ff1d00720c */ /* 0x000fc60003f05300 */
[----:B------:R-:W1:Y:S01]  /*0a00*/  LDC R14, c[0x0][0x148] ;  /* 0x00005200ff0e7b82 */ /* 0x000e620000000800 */
[----:B--2---:R-:W-:-:S07]  /*0a10*/  IMAD R0, R5, R8, R4 ;  /* 0x0000000805007224 */ /* 0x004fce00078e0204 */
[----:B------:R-:W2:Y:S01]  /*0a20*/  LDC R24, c[0x0][0x600] ;  /* 0x00018000ff187b82 */ /* 0x000ea20000000800 */
[-CC-:B----4-:R-:W-:Y:S02]  /*0a30*/  SHF.R.U64 R30, R20, R12.reuse, R7.reuse ;  /* 0x0000000c141e7219 */ /* 0x190fe40000001207 */
[----:B------:R-:W-:Y:S01]  /*0a40*/  SHF.R.U32.HI R5, RZ, R12, R7 ;  /* 0x0000000cff057219 */ /* 0x000fe20000011607 */
[----:B------:R-:W-:Y:S01]  /*0a50*/  IMAD.MOV.U32 R7, RZ, RZ, 0x1 ;  /* 0x00000001ff077424 */ /* 0x000fe200078e00ff */
[----:B------:R3:W4:Y:S03]  /*0a60*/  F2I.U32.TRUNC.NTZ R12, R6 ;  /* 0x00000006000c7305 */ /* 0x000726000020f000 */
[----:B------:R-:W1:Y:S01]  /*0a70*/  LDC R15, c[0x0][0x648] ;  /* 0x00019200ff0f7b82 */ /* 0x000e620000000800 */
[-C--:B0-----:R-:W-:Y:S02]  /*0a80*/  SHF.L.U32 R4, R9, R26.reuse, RZ ;  /* 0x0000001a09047219 */ /* 0x081fe400000006ff */
[----:B------:R-:W-:-:S02]  /*0a90*/  SHF.R.U64 R32, R30, R26, R5 ;  /* 0x0000001a1e207219 */ /* 0x000fc40000001205 */
[----:B------:R-:W-:Y:S02]  /*0aa0*/  LOP3.LUT R11, RZ, R4, RZ, 0x33, !PT ;  /* 0x00000004ff0b7212 */ /* 0x000fe400078e33ff */
[-C--:B------:R-:W-:Y:S01]  /*0ab0*/  SHF.R.U32.HI R5, RZ, R26.reuse, R5 ;  /* 0x0000001aff057219 */ /* 0x080fe20000011605 */
[----:B------:R-:W0:Y:S01]  /*0ac0*/  LDC R21, c[0x0][0x638] ;  /* 0x00018e00ff157b82 */ /* 0x000e220000000800 */
[----:B------:R-:W-:Y:S01]  /*0ad0*/  SHF.L.U32 R10, R7, R26, RZ ;  /* 0x0000001a070a7219 */ /* 0x000fe200000006ff */
[----:B------:R-:W-:-:S06]  /*0ae0*/  IMAD.MOV.U32 R4, RZ, RZ, R32 ;  /* 0x000000ffff047224 */ /* 0x000fcc00078e0020 */
[----:B------:R-:W0:Y:S01]  /*0af0*/  LDC R58, c[0x0][0x610] ;  /* 0x00018400ff3a7b82 */ /* 0x000e220000000800 */
[----:B---34-:R-:W-:Y:S05]  /*0b00*/  @!P0 BRA `(.L_x_7) ;  /* 0x0000000000288947 */ /* 0x018fea0003800000 */
[----:B------:R-:W3:Y:S02]  /*0b10*/  LDC R9, c[0x0][0x64c] ;  /* 0x00019300ff097b82 */ /* 0x000ee40000000800 */
[----:B---3--:R-:W-:-:S05]  /*0b20*/  IADD3 R9, P0, R32, R9, RZ ;  /* 0x0000000920097210 */ /* 0x008fca0007f1e0ff */
        /* <DEDUP_REMOVED lines=8> */
.L_x_7:
[----:B-1----:R-:W-:Y:S01]  /*0bb0*/  SHF.R.U64 R4, R4, R15, R5 ;  /* 0x0000000f04047219 */ /* 0x002fe20000001205 */
[----:B--2---:R-:W-:Y:S01]  /*0bc0*/  VIADD R5, R24, 0xffffffff ;  /* 0xffffffff18057836 */ /* 0x004fe20000000000 */
[----:B------:R-:W-:Y:S01]  /*0bd0*/  LOP3.LUT R11, R30, R11, RZ, 0xc0, !PT ;  /* 0x0000000b1e0b7212 */ /* 0x000fe200078ec0ff */
[----:B------:R-:W-:Y:S02]  /*0be0*/  IMAD.MOV R12, RZ, RZ, -R12 ;  /* 0x000000ffff0c7224 */ /* 0x000fe400078e0a0c */
[----:B------:R-:W-:Y:S01]  /*0bf0*/  IMAD.MOV R6, RZ, RZ, -R4 ;  /* 0x000000ffff067224 */ /* 0x000fe200078e0a04 */
[----:B------:R-:W-:Y:S01]  /*0c00*/  LOP3.LUT R5, R20, R5, RZ, 0xc0, !PT ;  /* 0x0000000514057212 */ /* 0x000fe200078ec0ff */
[----:B------:R-:W-:Y:S02]  /*0c10*/  @P3 IMAD R0, R14, R12, R3 ;  /* 0x0000000c0e003224 */ /* 0x000fe400078e0203 */
[----:B------:R-:W-:Y:S02]  /*0c20*/  IMAD R11, R10, R4, R11 ;  /* 0x000000040a0b7224 */ /* 0x000fe400078e020b */
[----:B0-----:R-:W-:-:S02]  /*0c30*/  IMAD R3, R6, R21, R32 ;  /* 0x0000001506037224 */ /* 0x001fc400078e0220 */
[----:B------:R-:W-:Y:S02]  /*0c40*/  IMAD R58, R11, R58, R0 ;  /* 0x0000003a0b3a7224 */ /* 0x000fe400078e0200 */
[----:B------:R-:W-:Y:S02]  /*0c50*/  IMAD R3, R3, R24, R5 ;  /* 0x0000001803037224 */ /* 0x000fe400078e0205 */
[----:B------:R-:W-:-:S03]  /*0c60*/  IMAD.MOV.U32 R0, RZ, RZ, 0x1 ;  /* 0x00000001ff007424 */ /* 0x000fc600078e00ff */
[----:B------:R-:W-:Y:S02]  /*0c70*/  SEL R59, R3, R58, !P3 ;  /* 0x0000003a033b7207 */ /* 0x000fe40005800000 */
[----:B------:R-:W-:-:S07]  /*0c80*/  SEL R58, R58, R3, !P3 ;  /* 0x000000033a3a7207 */ /* 0x000fce0005800000 */
.L_x_5:
[----:B------:R-:W-:-:S08]  /*0c90*/  NOP ;  /* 0x0000000000007918 */ /* 0x000fd00000000000 */
[----:B------:R-:W0:Y:S02]  /*0ca0*/  USETMAXREG.TRY_ALLOC.CTAPOOL UP0, 0xe8 ;  /* 0x000000e8000079c8 */ /* 0x000e240008000600 */
[----:B0-----:R-:W-:-:S13]  /*0cb0*/  PLOP3.LUT P0, PT, PT, PT, UP0, 0x80, 0x0 ;  /* 0x000000000000781c */ /* 0x001fda0003f0f008 */
[----:B------:R-:W-:Y:S05]  /*0cc0*/  @!P0 BRA `(.L_x_5) ;  /* 0xfffffffc00f08947 */ /* 0x000fea000383ffff */
[----:B------:R-:W-:Y:S01]  /*0cd0*/  ULDC.64 UR4, c[0x0][0x598] ;  /* 0x0001660000047ab9 */ /* 0x000fe20000000a00 */
[----:B------:R-:W-:Y:S01]  /*0ce0*/  ULDC.64 UR36, c[0x0][0x208] ;  /* 0x0000820000247ab9 */ /* 0x000fe20000000a00 */
[----:B------:R-:W-:-:S04]  /*0cf0*/  ISETP.NE.U32.AND P0, PT, RZ, UR4, PT ;  /* 0x00000004ff007c0c */ /* 0x000fc8000bf05070 */
[----:B------:R-:W-:-:S13]  /*0d00*/  ISETP.NE.AND.EX P0, PT, RZ, UR5, PT, P0 ;  /* 0x00000005ff007c0c */ /* 0x000fda000bf05300 */
[----:B------:R-:W-:Y:S05]  /*0d10*/  @!P0 BRA `(.L_x_8) ;  /* 0x00000000001c8947 */ /* 0x000fea0003800000 */
[----:B------:R-:W0:Y:S02]  /*0d20*/  LDC.64 R4, c[0x0][0x598] ;  /* 0x00016600ff047b82 */ /* 0x000e240000000a00 */
[----:B0-----:R-:W2:Y:S02]  /*0d30*/  LDG.E.64 R4, desc[UR36][R4.64] ;  /* 0x0000002404047981 */ /* 0x001ea4000c1e1b00 */
[----:B--2---:R-:W-:-:S04]  /*0d40*/  ISETP.NE.U32.AND P0, PT, R4, RZ, PT ;  /* 0x000000ff0400720c */ /* 0x004fc80003f05070 */
[----:B------:R-:W-:-:S13]  /*0d50*/  ISETP.NE.AND.EX P0, PT, R5, RZ, PT, P0 ;  /* 0x000000ff0500720c */ /* 0x000fda0003f05300 */
[----:B------:R-:W-:Y:S05]  /*0d60*/  @!P0 BRA `(.L_x_8) ;  /* 0x0000000000088947 */ /* 0x000fea0003800000 */
[----:B------:R0:W5:Y:S01]  /*0d70*/  LD.E R23, desc[UR36][R4.64] ;  /* 0x0000002404177980 */ /* 0x000162000c101900 */
[----:B------:R-:W-:Y:S05]  /*0d80*/  BRA `(.L_x_9) ;  /* 0x0000000000247947 */ /* 0x000fea0003800000 */
.L_x_8:
[----:B------:R-:W-:Y:S02]  /*0d90*/  ULDC.64 UR4, c[0x0][0x588] ;  /* 0x0001620000047ab9 */ /* 0x000fe40000000a00 */
[----:B------:R-:W-:-:S04]  /*0da0*/  ISETP.NE.U32.AND P0, PT, RZ, UR4, PT ;  /* 0x00000004ff007c0c */ /* 0x000fc8000bf05070 */
[----:B------:R-:W-:-:S13]  /*0db0*/  ISETP.NE.AND.EX P0, PT, RZ, UR5, PT, P0 ;  /* 0x00000005ff007c0c */ /* 0x000fda000bf05300 */
[----:B------:R-:W-:Y:S05]  /*0dc0*/  @!P0 BRA `(.L_x_10) ;  /* 0x00000000000c8947 */ /* 0x000fea0003800000 */
[----:B------:R-:W0:Y:S02]  /*0dd0*/  LDC.64 R4, c[0x0][0x588] ;  /* 0x00016200ff047b82 */ /* 0x000e240000000a00 */
[----:B0-----:R1:W5:Y:S01]  /*0de0*/  LDG.E R23, desc[UR36][R4.64] ;  /* 0x0000002404177981 */ /* 0x001362000c1e1900 */
[----:B------:R-:W-:Y:S05]  /*0df0*/  BRA `(.L_x_9) ;  /* 0x0000000000087947 */ /* 0x000fea0003800000 */
.L_x_10:
[----:B------:R-:W-:Y:S02]  /*0e00*/  ULDC UR4, c[0x0][0x580] ;  /* 0x0001600000047ab9 */ /* 0x000fe40000000800 */
[----:B------:R-:W-:-:S07]  /*0e10*/  IMAD.U32 R23, RZ, RZ, UR4 ;  /* 0x00000004ff177e24 */ /* 0x000fce000f8e00ff */
.L_x_9:
[----:B------:R-:W-:Y:S02]  /*0e20*/  ULDC.64 UR4, c[0x0][0x5a0] ;  /* 0x0001680000047ab9 */ /* 0x000fe40000000a00 */
[----:B------:R-:W-:-:S04]  /*0e30*/  ISETP.NE.U32.AND P0, PT, RZ, UR4, PT ;  /* 0x00000004ff007c0c */ /* 0x000fc8000bf05070 */
[----:B------:R-:W-:-:S13]  /*0e40*/  ISETP.NE.AND.EX P0, PT, RZ, UR5, PT, P0 ;  /* 0x00000005ff007c0c */ /* 0x000fda000bf05300 */
[----:B------:R-:W-:Y:S05]  /*0e50*/  @!P0 BRA `(.L_x_11) ;  /* 0x00000000001c8947 */ /* 0x000fea0003800000 */
[----:B01----:R-:W0:Y:S02]  /*0e60*/  LDC.64 R4, c[0x0][0x5a0] ;  /* 0x00016800ff047b82 */ /* 0x003e240000000a00 */
[----:B0-----:R-:W2:Y:S02]  /*0e70*/  LDG.E.64 R4, desc[UR36][R4.64] ;  /* 0x0000002404047981 */ /* 0x001ea4000c1e1b00 */
[----:B--2---:R-:W-:-:S04]  /*0e80*/  ISETP.NE.U32.AND P0, PT, R4, RZ, PT ;  /* 0x000000ff0400720c */ /* 0x004fc80003f05070 */
[----:B------:R-:W-:-:S13]  /*0e90*/  ISETP.NE.AND.EX P0, PT, R5, RZ, PT, P0 ;  /* 0x000000ff0500720c */ /* 0x000fda0003f05300 */
[----:B------:R-:W-:Y:S05]  /*0ea0*/  @!P0 BRA `(.L_x_11) ;  /* 0x0000000000088947 */ /* 0x000fea0003800000 */
[----:B------:R0:W5:Y:S01]  /*0eb0*/  LD.E R56, desc[UR36][R4.64] ;  /* 0x0000002404387980 */ /* 0x000162000c101900 */
[----:B------:R-:W-:Y:S05]  /*0ec0*/  BRA `(.L_x_12) ;  /* 0x0000000000247947 */ /* 0x000fea0003800000 */
.L_x_11:
[----:B------:R-:W-:Y:S02]  /*0ed0*/  ULDC.64 UR4, c[0x0][0x590] ;  /* 0x0001640000047ab9 */ /* 0x000fe40000000a00 */
[----:B------:R-:W-:-:S04]  /*0ee0*/  ISETP.NE.U32.AND P0, PT, RZ, UR4, PT ;  /* 0x00000004ff007c0c */ /* 0x000fc8000bf05070 */
[----:B------:R-:W-:-:S13]  /*0ef0*/  ISETP.NE.AND.EX P0, PT, RZ, UR5, PT, P0 ;  /* 0x00000005ff007c0c */ /* 0x000fda000bf05300 */
[----:B------:R-:W-:Y:S05]  /*0f00*/  @!P0 BRA `(.L_x_13) ;  /* 0x00000000000c8947 */ /* 0x000fea0003800000 */
[----:B01----:R-:W0:Y:S02]  /*0f10*/  LDC.64 R4, c[0x0][0x590] ;  /* 0x00016400ff047b82 */ /* 0x003e240000000a00 */
[----:B0-----:R1:W5:Y:S01]  /*0f20*/  LDG.E R56, desc[UR36][R4.64] ;  /* 0x0000002404387981 */ /* 0x001362000c1e1900 */
[----:B------:R-:W-:Y:S05]  /*0f30*/  BRA `(.L_x_12) ;  /* 0x0000000000087947 */ /* 0x000fea0003800000 */
.L_x_13:
[----:B------:R-:W-:Y:S02]  /*0f40*/  ULDC UR4, c[0x0][0x584] ;  /* 0x0001610000047ab9 */ /* 0x000fe40000000800 */
[----:B------:R-:W-:-:S07]  /*0f50*/  IMAD.U32 R56, RZ, RZ, UR4 ;  /* 0x00000004ff387e24 */ /* 0x000fce000f8e00ff */
.L_x_12:
[----:B------:R-:W-:-:S13]  /*0f60*/  LOP3.LUT P0, RZ, R0, 0xff, RZ, 0xc0, !PT ;  /* 0x000000ff00ff7812 */ /* 0x000fda000780c0ff */
[----:B------:R-:W-:Y:S05]  /*0f70*/  @!P0 EXIT ;  /* 0x000000000000894d */ /* 0x000fea0003800000 */
[----:B------:R-:W-:Y:S01]  /*0f80*/  ULDC UR4, c[0x0][0x28c] ;  /* 0x0000a30000047ab9 */ /* 0x000fe20000000800 */
[----:B------:R-:W-:Y:S01]  /*0f90*/  LOP3.LUT R62, R19, 0x1, RZ, 0xfc, !PT ;  /* 0x00000001133e7812 */ /* 0x000fe200078efcff */
[----:B------:R-:W-:Y:S01]  /*0fa0*/  UIADD3 UR4, UR4, 0x3f, URZ ;  /* 0x0000003f04047890 */ /* 0x000fe2000fffe03f */
[----:B------:R-:W-:Y:S01]  /*0fb0*/  UMOV UR38, URZ ;  /* 0x0000003f00267c82 */ /* 0x000fe20008000000 */
[----:B------:R-:W-:Y:S02]  /*0fc0*/  UMOV UR39, URZ ;  /* 0x0000003f00277c82 */ /* 0x000fe40008000000 */
[----:B------:R-:W-:-:S04]  /*0fd0*/  USHF.R.S32.HI UR5, URZ, 0x1f, UR4 ;  /* 0x0000001f3f057899 */ /* 0x000fc80008011404 */
[----:B------:R-:W-:-:S04]  /*0fe0*/  ULEA.HI UR5, UR5, UR4, URZ, 0x6 ;  /* 0x0000000405057291 */ /* 0x000fc8000f8f303f */
[----:B------:R-:W-:-:S12]  /*0ff0*/  USHF.R.S32.HI UR40, URZ, 0x6, UR5 ;  /* 0x000000063f287899 */ /* 0x000fd80008011405 */
.L_x_95:
[----:B------:R-:W-:Y:S01]  /*1000*/  LOP3.LUT R0, R18, 0x80, RZ, 0xc0, !PT ;  /* 0x0000008012007812 */ /* 0x000fe200078ec0ff */
[----:B--2---:R-:W2:Y:S01]  /*1010*/  S2UR UR7, SR_CgaCtaId ;  /* 0x00000000000779c3 */ /* 0x004ea20000008800 */
[----:B------:R-:W-:Y:S02]  /*1020*/  UMOV UR6, 0x400 ;  /* 0x0000040000067882 */ /* 0x000fe40000000000 */
[----:B------:R-:W-:-:S06]  /*1030*/  SHF.R.U32.HI R0, RZ, 0x7, R0 ;  /* 0x00000007ff007819 */ /* 0x000fcc0000011600 */
[----:B---3--:R-:W3:Y:S01]  /*1040*/  SHFL.IDX PT, R0, R0, RZ, 0x1f ;  /* 0x00001fff00007589 */ /* 0x008ee200000e0000 */
[----:B--2---:R-:W-:Y:S01]  /*1050*/  ULEA UR42, UR7, UR6, 0x18 ;  /* 0x00000006072a7291 */ /* 0x004fe2000f8ec03f */
[----:B---3--:R-:W-:-:S13]  /*1060*/  R2UR UR4, R0 ;  /* 0x00000000000472ca */ /* 0x008fda00000e0000 */
[----:B------:R-:W-:-:S04]  /*1070*/  ULEA.HI UR5, UR4, UR4, URZ, 0x1 ;  /* 0x0000000404057291 */ /* 0x000fc8000f8f083f */
[----:B------:R-:W-:-:S04]  /*1080*/  ULOP3.LUT UR5, UR5, 0x7fffe, URZ, 0xc0, !UPT ;  /* 0x0007fffe05057892 */ /* 0x000fc8000f8ec03f */
[----:B------:R-:W-:-:S03]  /*1090*/  UIADD3 UR5, UR4, -UR5, URZ ;  /* 0x8000000504057290 */ /* 0x000fc6000fffe03f */
[----:B------:R-:W-:Y:S01]  /*10a0*/  ULDC UR4, c[0x0][0x28c] ;  /* 0x0000a30000047ab9 */ /* 0x000fe20000000800 */
[----:B------:R-:W-:Y:S01]  /*10b0*/  ULEA UR5, UR5, UR42, 0xd ;  /* 0x0000002a05057291 */ /* 0x000fe2000f8e683f */
[----:B------:R-:W-:-:S03]  /*10c0*/  ISETP.LT.AND P0, PT, RZ, UR4, PT ;  /* 0x00000004ff007c0c */ /* 0x000fc6000bf01270 */
[----:B------:R-:W-:-:S04]  /*10d0*/  UIADD3 UR5, UR5, 0x180, URZ ;  /* 0x0000018005057890 */ /* 0x000fc8000fffe03f */
[----:B------:R-:W-:-:S04]  /*10e0*/  USHF.R.U32.HI UR5, URZ, 0x4, UR5 ;  /* 0x000000043f057899 */ /* 0x000fc80008011605 */
[----:B------:R-:W-:Y:S02]  /*10f0*/  ULOP3.LUT UR41, UR5, 0x3fff, URZ, 0xc0, !UPT ;  /* 0x00003fff05297892 */ /* 0x000fe4000f8ec03f */
[----:B-1--45:R-:W-:Y:S10]  /*1100*/  @P0 BRA `(.L_x_14) ;  /* 0x0000000000400947 */ /* 0x032ff40003800000 */
[----:B------:R-:W-:Y:S01]  /*1110*/  MOV R0, 0x0 ;  /* 0x0000000000007802 */ /* 0x000fe20000000f00 */
[----:B------:R-:W-:Y:S01]  /*1120*/  ULDC.64 UR4, c[0x4][0x68] ;  /* 0x01001a0000047ab9 */ /* 0x000fe20000000a00 */
[----:B------:R-:W-:Y:S01]  /*1130*/  ULDC.64 UR6, c[0x4][0x8] ;  /* 0x0100020000067ab9 */ /* 0x000fe20000000a00 */
[----:B01----:R-:W-:Y:S01]  /*1140*/  IMAD.U32 R4, RZ, RZ, UR4 ;  /* 0x00000004ff047e24 */ /* 0x003fe2000f8e00ff */
[----:B------:R0:W1:Y:S01]  /*1150*/  LDC.64 R14, c[0x4][R0] ;  /* 0x01000000000e7b82 */ /* 0x0000620000000a00 */
[----:B------:R-:W-:Y:S01]  /*1160*/  IMAD.U32 R5, RZ, RZ, UR5 ;  /* 0x00000005ff057e24 */ /* 0x000fe2000f8e00ff */
[----:B------:R-:W-:Y:S01]  /*1170*/  ULDC.64 UR4, c[0x4][0x70] ;  /* 0x01001c0000047ab9 */ /* 0x000fe20000000a00 */
[----:B------:R-:W-:Y:S02]  /*1180*/  IMAD.U32 R10, RZ, RZ, UR6 ;  /* 0x00000006ff0a7e24 */ /* 0x000fe4000f8e00ff */
[----:B------:R-:W-:Y:S02]  /*1190*/  IMAD.U32 R6, RZ, RZ, UR4 ;  /* 0x00000004ff067e24 */ /* 0x000fe4000f8e00ff */
[----:B------:R-:W-:-:S02]  /*11a0*/  IMAD.U32 R7, RZ, RZ, UR5 ;  /* 0x00000005ff077e24 */ /* 0x000fc4000f8e00ff */
[----:B------:R-:W-:Y:S02]  /*11b0*/  IMAD.U32 R11, RZ, RZ, UR7 ;  /* 0x00000007ff0b7e24 */ /* 0x000fe4000f8e00ff */
[----:B------:R-:W-:Y:S02]  /*11c0*/  IMAD.MOV.U32 R8, RZ, RZ, 0x1e1 ;  /* 0x000001e1ff087424 */ /* 0x000fe400078e00ff */
[----:B------:R-:W-:Y:S02]  /*11d0*/  IMAD.MOV.U32 R12, RZ, RZ, 0x1 ;  /* 0x00000001ff0c7424 */ /* 0x000fe400078e00ff */
[----:B0-----:R-:W-:-:S07]  /*11e0*/  IMAD.MOV.U32 R13, RZ, RZ, RZ ;  /* 0x000000ffff0d7224 */ /* 0x001fce00078e00ff */
[----:B------:R-:W-:-:S07]  /*11f0*/  LEPC R20, `(.L_x_14) ;  /* 0x000000001014794e */ /* 0x000fce0000000000 */
[----:B-1---5:R-:W-:Y:S05]  /*1200*/  CALL.ABS.NOINC R14 ;  /* 0x000000000e007343 */ /* 0x022fea0003c00000 */
.L_x_14:
[----:B------:R-:W-:-:S13]  /*1210*/  ISETP.NE.AND P0, PT, R62, 0x3, PT ;  /* 0x000000033e00780c */ /* 0x000fda0003f05270 */
[----:B------:R-:W-:Y:S05]  /*1220*/  @!P0 BRA `(.L_x_15) ;  /* 0x0000000000048947 */ /* 0x000fea0003800000 */
[----:B------:R-:W-:Y:S01]  /*1230*/  BPT.TRAP 0x1 ;  /* 0x000000040000795c */ /* 0x000fe20000300000 */
.L_x_15:
[----:B------:R-:W-:Y:S02]  /*1240*/  IMAD.U32 R3, RZ, RZ, UR39 ;  /* 0x00000027ff037e24 */ /* 0x000fe4000f8e00ff */
[----:B------:R-:W-:-:S03]  /*1250*/  IMAD.U32 R0, RZ, RZ, UR38 ;  /* 0x00000026ff007e24 */ /* 0x000fc6000f8e00ff */
[----:B------:R-:W-:Y:S02]  /*1260*/  LEA R3, R3, UR42, 0x3 ;  /* 0x0000002a03037c11 */ /* 0x000fe4000f8e18ff */
[----:B------:R-:W-:-:S04]  /*1270*/  SHF.L.U32 R0, R0, 0x1f, RZ ;  /* 0x0000001f00007819 */ /* 0x000fc800000006ff */
[----:B------:R2:W3:Y:S01]  /*1280*/  SYNCS.PHASECHK.TRANS64.TRYWAIT P1, [R3+URZ], R0 ;  /* 0x00000000030075a7 */ /* 0x0004e2000802017f */
[----:B------:R-:W-:Y:S05]  /*1290*/  @!P0 BRA `(.L_x_16) ;  /* 0x0000000000048947 */ /* 0x000fea0003800000 */
[----:B------:R-:W-:Y:S01]  /*12a0*/  BPT.TRAP 0x1 ;  /* 0x000000040000795c */ /* 0x000fe20000300000 */
.L_x_16:
[----:B---3--:R-:W-:Y:S05]  /*12b0*/  @P1 BRA `(.L_x_17) ;  /* 0x0000000000081947 */ /* 0x008fea0003800000 */
[----:B------:R-:W3:Y:S02]  /*12c0*/  SYNCS.PHASECHK.TRANS64.TRYWAIT P1, [R3+URZ], R0 ;  /* 0x00000000030075a7 */ /* 0x000ee4000802017f */
[----:B---3--:R-:W-:Y:S05]  /*12d0*/  @!P1 BRA `(.L_x_18) ;  /* 0x0000004c004c9947 */ /* 0x008fea0003800000 */
.L_x_17:
[----:B------:R-:W-:-:S04]  /*12e0*/  UISETP.LT.AND UP0, UPT, UR40, 0x1, UPT ;  /* 0x000000012800788c */ /* 0x000fc8000bf01270 */
[----:B------:R-:W-:-:S04]  /*12f0*/  USEL UR4, UR40, 0x1, UP0 ;  /* 0x0000000128047887 */ /* 0x000fc80008000000 */
[----:B------:R-:W-:-:S06]  /*1300*/  UIADD3 UR4, UR40, -UR4, URZ ;  /* 0x8000000428047290 */ /* 0x000fcc000fffe03f */
[----:B--23--:R-:W-:Y:S01]  /*1310*/  IMAD.U32 R0, RZ, RZ, UR4 ;  /* 0x00000004ff007e24 */ /* 0x00cfe2000f8e00ff */
[----:B------:R-:W-:Y:S05]  /*1320*/  WARPSYNC.ALL ;  /* 0x0000000000007948 */ /* 0x000fea0003800000 */
[----:B------:R-:W-:Y:S01]  /*1330*/  ISETP.GE.AND P1, PT, R0, 0x1, PT ;  /* 0x000000010000780c */ /* 0x000fe20003f26270 */
[----:B------:R-:W-:Y:S01]  /*1340*/  UIADD3 UR4, UR42, 0x24180, URZ ;  /* 0x000241802a047890 */ /* 0x000fe2000fffe03f */
[----:B------:R-:W-:Y:S01]  /*1350*/  WARPGROUP.ARRIVE ;  /* 0x00000000000079c5 */ /* 0x000fe20000000000 */
[----:B------:R-:W-:Y:S01]  /*1360*/  UMOV UR9, 0x40000040 ;  /* 0x4000004000097882 */ /* 0x000fe20000000000 */
[----:B------:R-:W-:Y:S01]  /*1370*/  UMOV UR11, 0x40000040 ;  /* 0x40000040000b7882 */ /* 0x000fe20000000000 */
[----:B------:R-:W-:-:S04]  /*1380*/  USHF.R.U32.HI UR4, URZ, 0x4, UR4 ;  /* 0x000000043f047899 */ /* 0x000fc80008011604 */
[----:B------:R-:W-:Y:S02]  /*1390*/  ULOP3.LUT UR5, UR4, 0x3fff, URZ, 0xc0, !UPT ;  /* 0x00003fff04057892 */ /* 0x000fe4000f8ec03f */
[----:B------:R-:W-:Y:S02]  /*13a0*/  ULOP3.LUT UR4, UR41, 0x10000, URZ, 0xfc, !UPT ;  /* 0x0001000029047892 */ /* 0x000fe4000f8efc3f */
[----:B------:R-:W-:Y:S02]  /*13b0*/  ULOP3.LUT UR5, UR5, 0x10000, URZ, 0xfc, !UPT ;  /* 0x0001000005057892 */ /* 0x000fe4000f8efc3f */
[----:B------:R-:W-:Y:S02]  /*13c0*/  ULEA UR6, UR39, UR4, 0xa ;  /* 0x0000000427067291 */ /* 0x000fe4000f8e503f */
[----:B------:R-:W-:-:S05]  /*13d0*/  ULEA UR7, UR39, UR5, 0x9 ;  /* 0x0000000527077291 */ /* 0x000fca000f8e483f */
[----:B------:R-:W-:Y:S02]  /*13e0*/  UMOV UR8, UR6 ;  /* 0x0000000600087c82 */ /* 0x000fe40008000000 */
[----:B------:R-:W-:Y:S02]  /*13f0*/  UMOV UR10, UR7 ;  /* 0x00000007000a7c82 */ /* 0x000fe40008000000 */
[----:B------:R-:W-:Y:S01]  /*1400*/  HGMMA.64x64x16.F32.BF16 R24, gdesc[UR8], RZ, !UPT, gsb0 ;  /* 0x00e00000081879f0 */ /* 0x000fe2000c0018ff */
[----:B------:R-:W-:Y:S02]  /*1410*/  UIADD3 UR8, UR6, 0x2, URZ ;  /* 0x0000000206087890 */ /* 0x000fe4000fffe03f */
[----:B------:R-:W-:Y:S01]  /*1420*/  UIADD3 UR10, UR7, 0x2, URZ ;  /* 0x00000002070a7890 */ /* 0x000fe2000fffe03f */
[----:B------:R-:W-:Y:S01]  /*1430*/  UMOV UR9, 0x40000040 ;  /* 0x4000004000097882 */ /* 0x000fe20000000000 */
[----:B------:R-:W-:Y:S01]  /*1440*/  UMOV UR11, 0x40000040 ;  /* 0x40000040000b7882 */ /* 0x000fe20000000000 */
[----:B------:R-:W-:-:S02]  /*1450*/  WARPGROUP.DEPBAR.LE gsb0, 0x0 ;  /* 0x00008000000079c5 */ /* 0x000fc40000010000 */
[----:B------:R-:W-:-:S06]  /*1460*/  WARPGROUP.ARRIVE ;  /* 0x00000000000079c5 */ /* 0x000fcc0000000000 */
[----:B------:R-:W-:Y:S01]  /*1470*/  HGMMA.64x64x16.F32.BF16 R24, gdesc[UR8], R24, gsb0 ;  /* 0x00e00000081879f0 */ /* 0x000fe20008001818 */
[----:B------:R-:W-:Y:S02]  /*1480*/  UIADD3 UR8, UR6, 0x4, URZ ;  /* 0x0000000406087890 */ /* 0x000fe4000fffe03f */
[----:B------:R-:W-:Y:S01]  /*1490*/  UIADD3 UR10, UR7, 0x4, URZ ;  /* 0x00000004070a7890 */ /* 0x000fe2000fffe03f */
[----:B------:R-:W-:Y:S01]  /*14a0*/  UMOV UR9, 0x40000040 ;  /* 0x4000004000097882 */ /* 0x000fe20000000000 */
[----:B------:R-:W-:Y:S01]  /*14b0*/  UMOV UR11, 0x40000040 ;  /* 0x40000040000b7882 */ /* 0x000fe20000000000 */
[----:B------:R-:W-:Y:S02]  /*14c0*/  WARPGROUP.DEPBAR.LE gsb0, 0x0 ;  /* 0x00008000000079c5 */ /* 0x000fe40000010000 */
        /* <DEDUP_REMOVED lines=8> */
[----:B------:R-:W-:Y:S03]  /*1550*/  HGMMA.64x64x16.F32.BF16 R24, gdesc[UR8], R24, gsb0 ;  /* 0x00e00000081879f0 */ /* 0x000fe60008001818 */
[----:B------:R-:W-:Y:S02]  /*1560*/  WARPGROUP.DEPBAR.LE gsb0, 0x0 ;  /* 0x00008000000079c5 */ /* 0x000fe40000010000 */
[----:B------:R-:W-:Y:S05]  /*1570*/  @!P1 BRA `(.L_x_19) ;  /* 0x0000000400189947 */ /* 0x000fea0003800000 */
[----:B------:R-:W-:-:S04]  /*1580*/  UIADD3 UR6, UR39, 0x1, URZ ;  /* 0x0000000127067890 */ /* 0x000fc8000fffe03f */
[----:B------:R-:W-:-:S04]  /*1590*/  UISETP.NE.AND UP0, UPT, UR6, 0x9, UPT ;  /* 0x000000090600788c */ /* 0x000fc8000bf05270 */
[----:B------:R-:W-:Y:S02]  /*15a0*/  USEL UR7, URZ, 0x1, UP0 ;  /* 0x000000013f077887 */ /* 0x000fe40008000000 */
[----:B------:R-:W-:Y:S02]  /*15b0*/  USEL UR6, UR6, URZ, UP0 ;  /* 0x0000003f06067287 */ /* 0x000fe40008000000 */
[----:B------:R-:W-:-:S06]  /*15c0*/  ULOP3.LUT UR7, UR38, UR7, URZ, 0x3c, !UPT ;  /* 0x0000000726077292 */ /* 0x000fcc000f8e3c3f */
[----:B01----:R-:W-:Y:S01]  /*15d0*/  IMAD.U32 R5, RZ, RZ, UR7 ;  /* 0x00000007ff057e24 */ /* 0x003fe2000f8e00ff */
[----:B------:R-:W-:-:S06]  /*15e0*/  UMOV UR7, UR39 ;  /* 0x0000002700077c82 */ /* 0x000fcc0008000000 */
.L_x_26:
[----:B01----:R-:W-:Y:S05]  /*15f0*/  @!P0 BRA `(.L_x_20) ;  /* 0x0000000000048947 */ /* 0x003fea0003800000 */
[----:B------:R-:W-:Y:S01]  /*1600*/  BPT.TRAP 0x1 ;  /* 0x000000040000795c */ /* 0x000fe20000300000 */
.L_x_20:
[----:B------:R-:W0:Y:S01]  /*1610*/  S2UR UR9, SR_CgaCtaId ;  /* 0x00000000000979c3 */ /* 0x000e220000008800 */
[----:B------:R-:W-:Y:S01]  /*1620*/  UMOV UR8, 0x400 ;  /* 0x0000040000087882 */ /* 0x000fe20000000000 */
[----:B------:R-:W-:Y:S01]  /*1630*/  SHF.L.U32 R3, R5, 0x1f, RZ ;  /* 0x0000001f05037819 */ /* 0x000fe200000006ff */
[----:B0-----:R-:W-:-:S04]  /*1640*/  ULEA UR14, UR9, UR8, 0x18 ;  /* 0x00000008090e7291 */ /* 0x001fc8000f8ec03f */
[----:B------:R-:W-:-:S09]  /*1650*/  ULEA UR8, UR6, UR14, 0x3 ;  /* 0x0000000e06087291 */ /* 0x000fd2000f8e183f */
[----:B------:R0:W1:Y:S01]  /*1660*/  SYNCS.PHASECHK.TRANS64.TRYWAIT P1, [UR8], R3 ;  /* 0x00000003ff0075a7 */ /* 0x0000620008020148 */
[----:B------:R-:W-:Y:S05]  /*1670*/  @!P0 BRA `(.L_x_21) ;  /* 0x0000000000048947 */ /* 0x000fea0003800000 */
[----:B------:R-:W-:Y:S01]  /*1680*/  BPT.TRAP 0x1 ;  /* 0x000000040000795c */ /* 0x000fe20000300000 */
.L_x_21:
[----:B-1----:R-:W-:Y:S05]  /*1690*/  @P1 BRA `(.L_x_22) ;  /* 0x0000000000081947 */ /* 0x002fea0003800000 */
[----:B------:R-:W1:Y:S02]  /*16a0*/  SYNCS.PHASECHK.TRANS64.TRYWAIT P1, [UR8], R3 ;  /* 0x00000003ff0075a7 */ /* 0x000e640008020148 */
[----:B-1----:R-:W-:Y:S05]  /*16b0*/  @!P1 BRA `(.L_x_23) ;  /* 0x0000004800689947 */ /* 0x002fea0003800000 */
.L_x_22:
[----:B------:R-:W-:Y:S01]  /*16c0*/  ULEA UR12, UR6, UR4, 0xa ;  /* 0x00000004060c7291 */ /* 0x000fe2000f8e503f */
[----:B------:R-:W-:Y:S01]  /*16d0*/  WARPGROUP.ARRIVE ;  /* 0x00000000000079c5 */ /* 0x000fe20000000000 */
[----:B------:R-:W-:Y:S01]  /*16e0*/  ULEA UR13, UR6, UR5, 0x9 ;  /* 0x00000005060d7291 */ /* 0x000fe2000f8e483f */
[----:B------:R-:W-:Y:S01]  /*16f0*/  UMOV UR9, 0x40000040 ;  /* 0x4000004000097882 */ /* 0x000fe20000000000 */
[----:B------:R-:W-:-:S03]  /*1700*/  UMOV UR11, 0x40000040 ;  /* 0x40000040000b7882 */ /* 0x000fc60000000000 */
[----:B------:R-:W-:Y:S02]  /*1710*/  UMOV UR8, UR12 ;  /* 0x0000000c00087c82 */ /* 0x000fe40008000000 */
[----:B------:R-:W-:Y:S02]  /*1720*/  UMOV UR10, UR13 ;  /* 0x0000000d000a7c82 */ /* 0x000fe40008000000 */
[----:B------:R-:W-:Y:S01]  /*1730*/  HGMMA.64x64x16.F32.BF16 R24, gdesc[UR8], R24, gsb0 ;  /* 0x00e00000081879f0 */ /* 0x000fe20008001818 */
        /* <DEDUP_REMOVED lines=23> */
[----:B------:R-:W-:Y:S01]  /*18b0*/  BPT.TRAP 0x1 ;  /* 0x000000040000795c */ /* 0x000fe20000300000 */
.L_x_24:
[----:B------:R-:W-:Y:S01]  /*18c0*/  ULEA UR8, UR7, UR14, 0x3 ;  /* 0x0000000e07087291 */ /* 0x000fe2000f8e183f */
[----:B------:R-:W-:-:S03]  /*18d0*/  ISETP.GT.U32.AND P1, PT, R19, 0x1, PT ;  /* 0x000000011300780c */ /* 0x000fc60003f24070 */
[----:B------:R-:W-:-:S04]  /*18e0*/  UIADD3 UR8, UR8, 0x48, URZ ;  /* 0x0000004808087890 */ /* 0x000fc8000fffe03f */
[----:B------:R-:W-:-:S09]  /*18f0*/  UPRMT UR8, URZ, 0x654, UR8 ;  /* 0x000006543f087896 */ /* 0x000fd20008000008 */
[----:B------:R-:W-:Y:S01]  /*1900*/  SYNCS.ARRIVE.TRANS64.RED.A1T0 RZ, [UR8], RZ ;  /* 0x000000ffffff79a7 */ /* 0x000fe20008100408 */
[----:B------:R-:W-:Y:S05]  /*1910*/  @P1 BRA `(.L_x_25) ;  /* 0x0000000000041947 */ /* 0x000fea0003800000 */
[----:B------:R-:W-:Y:S01]  /*1920*/  BPT.TRAP 0x1 ;  /* 0x000000040000795c */ /* 0x000fe20000300000 */
.L_x_25:
[----:B------:R-:W-:Y:S01]  /*1930*/  UIADD3 UR6, UR6, 0x1, URZ ;  /* 0x0000000106067890 */ /* 0x000fe2000fffe03f */
[C---:B------:R-:W-:Y:S01]  /*1940*/  ISETP.GT.AND P1, PT, R0.reuse, 0x1, PT ;  /* 0x000000010000780c */ /* 0x040fe20003f24270 */
[----:B------:R-:W-:Y:S01]  /*1950*/  UIADD3 UR7, UR7, 0x1, URZ ;  /* 0x0000000107077890 */ /* 0x000fe2000fffe03f */
[----:B------:R-:W-:Y:S01]  /*1960*/  VIADD R0, R0, 0xffffffff ;  /* 0xffffffff00007836 */ /* 0x000fe20000000000 */
[----:B------:R-:W-:Y:S02]  /*1970*/  UISETP.NE.AND UP0, UPT, UR6, 0x9, UPT ;  /* 0x000000090600788c */ /* 0x000fe4000bf05270 */
[----:B------:R-:W-:Y:S02]  /*1980*/  UISETP.NE.AND UP1, UPT, UR7, 0x9, UPT ;  /* 0x000000090700788c */ /* 0x000fe4000bf25270 */
[----:B------:R-:W-:Y:S02]  /*1990*/  USEL UR8, URZ, 0x1, UP0 ;  /* 0x000000013f087887 */ /* 0x000fe40008000000 */
[----:B------:R-:W-:-:S02]  /*19a0*/  USEL UR6, UR6, URZ, UP0 ;  /* 0x0000003f06067287 */ /* 0x000fc40008000000 */
[----:B------:R-:W-:Y:S02]  /*19b0*/  USEL UR7, UR7, URZ, UP1 ;  /* 0x0000003f07077287 */ /* 0x000fe40008800000 */
[----:B------:R-:W-:Y:S01]  /*19c0*/  LOP3.LUT R5, R5, UR8, RZ, 0x3c, !PT ;  /* 0x0000000805057c12 */ /* 0x000fe2000f8e3cff */
[----:B------:R-:W-:Y:S09]  /*19d0*/  @P1 BRA `(.L_x_26) ;  /* 0xfffffffc00041947 */ /* 0x000ff2000383ffff */
.L_x_19:
[----:B------:R-:W2:Y:S02]  /*19e0*/  LDC R0, c[0x0][0x28c] ;  /* 0x0000a300ff007b82 */ /* 0x000ea40000000800 */
[----:B--2---:R-:W-:-:S13]  /*19f0*/  ISETP.GE.AND P1, PT, R0, 0x1, PT ;  /* 0x000000010000780c */ /* 0x004fda0003f26270 */
[----:B------:R-:W-:Y:S05]  /*1a00*/  @!P1 BRA `(.L_x_27) ;  /* 0x0000000000489947 */ /* 0x000fea0003800000 */
[----:B------:R-:W-:Y:S05]  /*1a10*/  @!P0 BRA `(.L_x_28) ;  /* 0x0000000000048947 */ /* 0x000fea0003800000 */
[----:B------:R-:W-:Y:S01]  /*1a20*/  BPT.TRAP 0x1 ;  /* 0x000000040000795c */ /* 0x000fe20000300000 */
.L_x_28:
[----:B------:R-:W2:Y:S01]  /*1a30*/  S2UR UR7, SR_CgaCtaId ;  /* 0x00000000000779c3 */ /* 0x000ea20000008800 */
[----:B------:R-:W-:Y:S01]  /*1a40*/  UISETP.LT.AND UP0, UPT, UR40, 0x1, UPT ;  /* 0x000000012800788c */ /* 0x000fe2000bf01270 */
[----:B------:R-:W-:-:S03]  /*1a50*/  ISETP.GT.U32.AND P0, PT, R19, 0x1, PT ;  /* 0x000000011300780c */ /* 0x000fc60003f04070 */
[----:B------:R-:W-:-:S04]  /*1a60*/  USEL UR6, UR40, 0x1, UP0 ;  /* 0x0000000128067887 */ /* 0x000fc80008000000 */
[----:B------:R-:W-:-:S04]  /*1a70*/  UIADD3 UR6, UR39, UR40, -UR6 ;  /* 0x0000002827067290 */ /* 0x000fc8000fffe806 */
[----:B------:R-:W-:-:S04]  /*1a80*/  UIMAD.WIDE.U32 UR4, UR6, 0x38e38e39, URZ ;  /* 0x38e38e39060478a5 */ /* 0x000fc8000f8e003f */
[----:B------:R-:W-:-:S03]  /*1a90*/  USHF.R.U32.HI UR4, URZ, 0x1, UR5 ;  /* 0x000000013f047899 */ /* 0x000fc60008011605 */
[----:B------:R-:W-:Y:S01]  /*1aa0*/  UMOV UR5, 0x400 ;  /* 0x0000040000057882 */ /* 0x000fe20000000000 */
[----:B------:R-:W-:Y:S02]  /*1ab0*/  UIMAD UR6, UR4, -0x9, UR6 ;  /* 0xfffffff7040678a4 */ /* 0x000fe4000f8e0206 */
[----:B--2---:R-:W-:-:S04]  /*1ac0*/  ULEA UR5, UR7, UR5, 0x18 ;  /* 0x0000000507057291 */ /* 0x004fc8000f8ec03f */
[----:B------:R-:W-:-:S04]  /*1ad0*/  ULEA UR6, UR6, UR5, 0x3 ;  /* 0x0000000506067291 */ /* 0x000fc8000f8e183f */
[----:B------:R-:W-:-:S04]  /*1ae0*/  UIADD3 UR6, UR6, 0x48, URZ ;  /* 0x0000004806067890 */ /* 0x000fc8000fffe03f */
[----:B------:R-:W-:-:S09]  /*1af0*/  UPRMT UR6, URZ, 0x654, UR6 ;  /* 0x000006543f067896 */ /* 0x000fd20008000006 */
[----:B------:R-:W-:Y:S01]  /*1b00*/  SYNCS.ARRIVE.TRANS64.RED.A1T0 RZ, [UR6], RZ ;  /* 0x000000ffffff79a7 */ /* 0x000fe20008100406 */
[----:B------:R-:W-:Y:S05]  /*1b10*/  @P0 BRA `(.L_x_27) ;  /* 0x0000000000040947 */ /* 0x000fea0003800000 */
[----:B------:R-:W-:Y:S01]  /*1b20*/  BPT.TRAP 0x1 ;  /* 0x000000040000795c */ /* 0x000fe20000300000 */
.L_x_27:
[----:B------:R-:W2:Y:S01]  /*1b30*/  LDC R6, c[0x0][0x288] ;  /* 0x0000a200ff067b82 */ /* 0x000ea20000000800 */
[C---:B01----:R-:W-:Y:S01]  /*1b40*/  LOP3.LUT R5, R18.reuse, 0x3, RZ, 0xc0, !PT ;  /* 0x0000000312057812 */ /* 0x043fe200078ec0ff */
[----:B------:R-:W-:Y:S01]  /*1b50*/  IMAD.SHL.U32 R59, R59, 0x40, RZ ;  /* 0x000000403b3b7824 */ /* 0x000fe200078e00ff */
[----:B------:R-:W-:Y:S01]  /*1b60*/  UIADD3 UR39, UR40, UR39, URZ ;  /* 0x0000002728277290 */ /* 0x000fe2000fffe03f */
[----:B------:R-:W-:Y:S01]  /*1b70*/  SHF.R.U32.HI R3, RZ, 0x2, R18 ;  /* 0x00000002ff037819 */ /* 0x000fe20000011612 */
[C---:B------:R-:W-:Y:S01]  /*1b80*/  IMAD.SHL.U32 R10, R18.reuse, 0x2, RZ ;  /* 0x00000002120a7824 */ /* 0x040fe200078e00ff */
[----:B------:R-:W-:Y:S01]  /*1b90*/  LOP3.LUT R4, R18, 0x60, RZ, 0xc0, !PT ;  /* 0x0000006012047812 */ /* 0x000fe200078ec0ff */
[----:B------:R-:W-:Y:S01]  /*1ba0*/  UISETP.GT.U32.AND UP0, UPT, UR39, 0x8, UPT ;  /* 0x000000082700788c */ /* 0x000fe2000bf04070 */
[----:B------:R-:W-:Y:S01]  /*1bb0*/  LOP3.LUT R0, R22, 0x1, RZ, 0xc0, !PT ;  /* 0x0000000116007812 */ /* 0x000fe200078ec0ff */
[----:B------:R-:W-:Y:S01]  /*1bc0*/  ULDC UR7, c[0x0][0x284] ;  /* 0x0000a10000077ab9 */ /* 0x000fe20000000800 */
[----:B------:R-:W-:Y:S01]  /*1bd0*/  LOP3.LUT R3, R3, 0x7, RZ, 0xc0, !PT ;  /* 0x0000000703037812 */ /* 0x000fe200078ec0ff */
[----:B------:R-:W-:Y:S01]  /*1be0*/  UISETP.LT.U32.AND UP0, UPT, UR40, 0x9, UP0 ;  /* 0x000000092800788c */ /* 0x000fe20008701070 */
[----:B------:R-:W-:Y:S01]  /*1bf0*/  SHF.R.U32.HI R4, RZ, 0x1, R4 ;  /* 0x00000001ff047819 */ /* 0x000fe20000011604 */
[----:B------:R-:W-:Y:S01]  /*1c00*/  IMAD.SHL.U32 R8, R0, 0x40, RZ ;  /* 0x0000004000087824 */ /* 0x000fe200078e00ff */
[----:B------:R-:W-:Y:S01]  /*1c10*/  UISETP.GE.U32.AND UP1, UPT, UR40, 0x9, UPT ;  /* 0x000000092800788c */ /* 0x000fe2000bf26070 */
[----:B------:R-:W-:Y:S01]  /*1c20*/  SHF.R.S32.HI R15, RZ, 0x1f, R57 ;  /* 0x0000001fff0f7819 */ /* 0x000fe20000011439 */
[----:B------:R-:W-:Y:S01]  /*1c30*/  ULDC.64 UR8, c[0x0][0x5d0] ;  /* 0x0001740000087ab9 */ /* 0x000fe20000000a00 */
[--C-:B------:R-:W-:Y:S01]  /*1c40*/  IADD3 R7, RZ, -R4, -R3.reuse ;  /* 0x80000004ff077210 */ /* 0x100fe20007ffe803 */
[----:B------:R-:W-:Y:S01]  /*1c50*/  UIMAD.WIDE.U32 UR4, UR39, 0x38e38e39, URZ ;  /* 0x38e38e39270478a5 */ /* 0x000fe2000f8e003f */
[C---:B------:R-:W-:Y:S01]  /*1c60*/  LOP3.LUT R10, R59.reuse, 0x6, R10, 0xf8, !PT ;  /* 0x000000063b0a7812 */ /* 0x040fe200078ef80a */
[----:B------:R-:W-:Y:S01]  /*1c70*/  USEL UR6, URZ, 0x1, !UP0 ;  /* 0x000000013f067887 */ /* 0x000fe2000c000000 */
[----:B------:R-:W-:Y:S01]  /*1c80*/  LOP3.LUT R3, R8, 0x40, R3, 0xe2, !PT ;  /* 0x0000004008037812 */ /* 0x000fe200078ee203 */
[C---:B------:R-:W-:Y:S01]  /*1c90*/  IMAD.WIDE R8, R58.reuse, 0x80, RZ ;  /* 0x000000803a087825 */ /* 0x040fe200078e02ff */
[----:B------:R-:W-:Y:S01]  /*1ca0*/  SHF.R.S32.HI R11, RZ, 0x1f, R10 ;  /* 0x0000001fff0b7819 */ /* 0x000fe2000001140a */
[----:B------:R-:W-:Y:S01]  /*1cb0*/  USHF.R.U32.HI UR4, URZ, 0x1, UR5 ;  /* 0x000000013f047899 */ /* 0x000fe20008011605 */
[----:B--2---:R-:W-:Y:S01]  /*1cc0*/  ISETP.GE.AND P0, PT, R59, R6, PT ;  /* 0x000000063b00720c */ /* 0x004fe20003f06270 */
[----:B------:R-:W-:Y:S01]  /*1cd0*/  IMAD R12, R5, -0x2, R6 ;  /* 0xfffffffe050c7824 */ /* 0x000fe200078e0206 */
[----:B------:R-:W-:Y:S01]  /*1ce0*/  ULOP3.LUT UR38, UR38, UR6, URZ, 0x3c, !UPT ;  /* 0x0000000626267292 */ /* 0x000fe2000f8e3c3f */
[----:B------:R-:W-:Y:S01]  /*1cf0*/  IMAD.SHL.U32 R5, R58, 0x80, RZ ;  /* 0x000000803a057824 */ /* 0x000fe200078e00ff */
[----:B------:R-:W-:Y:S01]  /*1d00*/  LOP3.LUT R73, R8, R3, R4, 0xfe, !PT ;  /* 0x0000000308497212 */ /* 0x000fe200078efe04 */
[----:B------:R-:W-:Y:S01]  /*1d10*/  IMAD R6, R15, UR8, RZ ;  /* 0x000000080f067c24 */ /* 0x000fe2000f8e02ff */
[----:B------:R-:W-:Y:S01]  /*1d20*/  UIMAD UR39, UR4, -0x9, UR39 ;  /* 0xfffffff7042778a4 */ /* 0x000fe2000f8e0227 */
[----:B------:R-:W-:Y:S01]  /*1d30*/  IMAD R0, R0, -0x40, R7 ;  /* 0xffffffc000007824 */ /* 0x000fe200078e0207 */
[----:B------:R-:W-:Y:S01]  /*1d40*/  ISETP.GE.OR P0, PT, R5, UR7, P0 ;  /* 0x0000000705007c0c */ /* 0x000fe20008706670 */
[C---:B------:R-:W-:Y:S01]  /*1d50*/  IMAD R13, R57.reuse, UR9, R6 ;  /* 0x00000009390d7c24 */ /* 0x040fe2000f8e0206 */
[----:B------:R-:W-:Y:S01]  /*1d60*/  @UP1 ULOP3.LUT UR38, UR38, 0x1, UR4, 0x78, !UPT ;  /* 0x0000000126261892 */ /* 0x000fe2000f8e7804 */
[----:B------:R-:W-:Y:S01]  /*1d70*/  IMAD.WIDE.U32 R6, R57, UR8, R10 ;  /* 0x0000000839067c25 */ /* 0x000fe2000f8e000a */
[----:B------:R-:W-:-:S03]  /*1d80*/  IADD3 R3, -R5, UR7, R0 ;  /* 0x0000000705037c10 */ /* 0x000fc6000fffe100 */
[----:B------:R-:W-:Y:S02]  /*1d90*/  IMAD.IADD R7, R7, 0x1, R13 ;  /* 0x0000000107077824 */ /* 0x000fe400078e020d */
[----:B------:R-:W-:Y:S02]  /*1da0*/  IMAD.IADD R4, R12, 0x1, -R59 ;  /* 0x000000010c047824 */ /* 0x000fe400078e0a3b */
[----:B------:R-:W-:Y:S02]  /*1db0*/  IMAD.MOV.U32 R0, RZ, RZ, -0x1 ;  /* 0xffffffffff007424 */ /* 0x000fe400078e00ff */
[----:B------:R-:W-:Y:S05]  /*1dc0*/  @P0 BRA `(.L_x_29) ;  /* 0x0000002000a40947 */ /* 0x000fea0003800000 */
[----:B------:R-:W0:Y:S01]  /*1dd0*/  LDC.64 R66, c[0x0][0x5c8] ;  /* 0x00017200ff427b82 */ /* 0x000e220000000a00 */
[----:B-----5:R-:W-:Y:S01]  /*1de0*/  FSETP.NEU.AND P0, PT, R56, RZ, PT ;  /* 0x000000ff3800720b */ /* 0x020fe20003f0d000 */
[----:B------:R-:W-:Y:S01]  /*1df0*/  BSSY B0, `(.L_x_29) ;  /* 0x0000226000007945 */ /* 0x000fe20003800000 */
[----:B------:R-:W-:-:S04]  /*1e00*/  ISETP.GT.AND P2, PT, R4, RZ, PT ;  /* 0x000000ff0400720c */ /* 0x000fc80003f44270 */
[----:B------:R-:W-:Y:S01]  /*1e10*/  ISETP.GT.AND P1, PT, R3, RZ, P2 ;  /* 0x000000ff0300720c */ /* 0x000fe20001724270 */
[-C--:B0-----:R-:W-:Y:S02]  /*1e20*/  IMAD R12, R9, R66.reuse, RZ ;  /* 0x00000042090c7224 */ /* 0x081fe400078e02ff */
[----:B------:R-:W-:-:S04]  /*1e30*/  IMAD.WIDE.U32 R58, R73, R66, R6 ;  /* 0x00000042493a7225 */ /* 0x000fc800078e0006 */
[----:B------:R-:W-:-:S04]  /*1e40*/  IMAD R5, R73, R67, R12 ;  /* 0x0000004349057224 */ /* 0x000fc800078e020c */
[----:B------:R-:W-:Y:S01]  /*1e50*/  IMAD.IADD R75, R59, 0x1, R5 ;  /* 0x000000013b4b7824 */ /* 0x000fe200078e0205 */
[----:B------:R-:W-:Y:S06]  /*1e60*/  @!P0 BRA `(.L_x_30) ;  /* 0x0000001400e88947 */ /* 0x000fec0003800000 */
[----:B------:R-:W0:Y:S01]  /*1e70*/  LDC.64 R64, c[0x0][0x5b8] ;  /* 0x00016e00ff407b82 */ /* 0x000e220000000a00 */
[----:B------:R-:W-:-:S07]  /*1e80*/  ULDC.64 UR4, c[0x0][0x5c0] ;  /* 0x0001700000047ab9 */ /* 0x000fce0000000a00 */
[----:B------:R-:W1:Y:S08]  /*1e90*/  LDC.64 R68, c[0x0][0x5b0] ;  /* 0x00016c00ff447b82 */ /* 0x000e700000000a00 */
[----:B------:R-:W2:Y:S01]  /*1ea0*/  LDC.64 R70, c[0x0][0x5a8] ;  /* 0x00016a00ff467b82 */ /* 0x000ea20000000a00 */
[-C--:B0-----:R-:W-:Y:S02]  /*1eb0*/  IMAD R6, R15, R64.reuse, RZ ;  /* 0x000000400f067224 */ /* 0x081fe400078e02ff */
[----:B------:R-:W-:-:S04]  /*1ec0*/  IMAD.WIDE.U32 R60, R57, R64, R10 ;  /* 0x00000040393c7225 */ /* 0x000fc800078e000a */
[----:B------:R-:W-:Y:S02]  /*1ed0*/  IMAD R63, R57, R65, R6 ;  /* 0x00000041393f7224 */ /* 0x000fe400078e0206 */
[-C--:B-1----:R-:W-:Y:S02]  /*1ee0*/  IMAD R8, R9, R68.reuse, RZ ;  /* 0x0000004409087224 */ /* 0x082fe400078e02ff */
[----:B------:R-:W-:Y:S02]  /*1ef0*/  IMAD.IADD R13, R61, 0x1, R63 ;  /* 0x000000013d0d7824 */ /* 0x000fe400078e023f */
[----:B------:R-:W-:Y:S02]  /*1f00*/  IMAD.MOV.U32 R12, RZ, RZ, R60 ;  /* 0x000000ffff0c7224 */ /* 0x000fe400078e003c */
[C---:B------:R-:W-:Y:S02]  /*1f10*/  IMAD R65, R73.reuse, R69, R8 ;  /* 0x0000004549417224 */ /* 0x040fe400078e0208 */
[----:B------:R-:W-:-:S04]  /*1f20*/  IMAD.WIDE.U32 R6, R73, R68, R12 ;  /* 0x0000004449067225 */ /* 0x000fc800078e000c */
[----:B------:R-:W-:Y:S01]  /*1f30*/  IMAD.IADD R5, R7, 0x1, R65 ;  /* 0x0000000107057824 */ /* 0x000fe200078e0241 */
[----:B--2---:R-:W-:-:S04]  /*1f40*/  LEA R14, P0, R6, R70, 0x1 ;  /* 0x00000046060e7211 */ /* 0x004fc800078008ff */
[----:B------:R-:W-:-:S05]  /*1f50*/  LEA.HI.X R15, R6, R71, R5, 0x1, P0 ;  /* 0x00000047060f7211 */ /* 0x000fca00000f0c05 */
[----:B------:R0:W2:Y:S01]  /*1f60*/  @P1 LDG.E.LTC128B.U16 R5, desc[UR36][R14.64] ;  /* 0x000000240e051981 */ /* 0x0000a2000c1e1520 */
[----:B------:R-:W-:Y:S01]  /*1f70*/  LEA R8, P0, R58, UR4, 0x1 ;  /* 0x000000043a087c11 */ /* 0x000fe2000f8008ff */
[----:B------:R-:W-:Y:S01]  /*1f80*/  IMAD.WIDE.U32 R6, R73, R68, R10 ;  /* 0x0000004449067225 */ /* 0x000fe200078e000a */
[----:B------:R-:W-:Y:S03]  /*1f90*/  BSSY B1, `(.L_x_31) ;  /* 0x0000012000017945 */ /* 0x000fe60003800000 */
[----:B------:R-:W-:Y:S02]  /*1fa0*/  IMAD.IADD R7, R65, 0x1, R7 ;  /* 0x0000000141077824 */ /* 0x000fe400078e0207 */
[----:B------:R-:W-:Y:S01]  /*1fb0*/  IMAD.WIDE.U32 R20, R57, R64, R6 ;  /* 0x0000004039147225 */ /* 0x000fe200078e0006 */
[----:B0-----:R-:W-:-:S03]  /*1fc0*/  SHF.L.U64.HI R15, R68, 0x3, R69 ;  /* 0x00000003440f7819 */ /* 0x001fc60000010245 */
[----:B------:R-:W-:Y:S01]  /*1fd0*/  IMAD.IADD R7, R63, 0x1, R21 ;  /* 0x000000013f077824 */ /* 0x000fe200078e0215 */
[----:B------:R-:W-:Y:S01]  /*1fe0*/  LEA R6, P4, R20, R70, 0x1 ;  /* 0x0000004614067211 */ /* 0x000fe200078808ff */
[----:B------:R-:W-:-:S03]  /*1ff0*/  IMAD.SHL.U32 R14, R68, 0x8, RZ ;  /* 0x00000008440e7824 */ /* 0x000fc600078e00ff */
[----:B------:R-:W-:Y:S01]  /*2000*/  LEA.HI.X R7, R20, R71, R7, 0x1, P4 ;  /* 0x0000004714077211 */ /* 0x000fe200020f0c07 */
[----:B--2---:R-:W-:-:S04]  /*2010*/  IMAD.U32 R9, R5, 0x10000, RZ ;  /* 0x0001000005097824 */ /* 0x004fc800078e00ff */
[----:B------:R-:W-:-:S04]  /*2020*/  FMUL R9, R9, R56 ;  /* 0x0000003809097220 */ /* 0x000fc80000400000 */
[----:B------:R-:W-:Y:S01]  /*2030*/  FFMA R24, R24, R23, R9 ;  /* 0x0000001718187223 */ /* 0x000fe20000000009 */
[----:B------:R-:W-:Y:S02]  /*2040*/  LEA.HI.X R9, R58, UR5, R75, 0x1, P0 ;  /* 0x000000053a097c11 */ /* 0x000fe400080f0c4b */
[----:B------:R-:W-:Y:S02]  /*2050*/  ISETP.GT.AND P0, PT, R4, 0x1, PT ;  /* 0x000000010400780c */ /* 0x000fe40003f04270 */
[----:B------:R-:W-:Y:S02]  /*2060*/  F2FP.BF16.F32.PACK_AB R24, RZ, R24 ;  /* 0x00000018ff18723e */ /* 0x000fe400000010ff */
[----:B------:R-:W-:-:S03]  /*2070*/  ISETP.GT.AND P3, PT, R3, RZ, P0 ;  /* 0x000000ff0300720c */ /* 0x000fc60000764270 */
[----:B------:R0:W-:Y:S10]  /*2080*/  @P1 STG.E.U16 desc[UR36][R8.64], R24 ;  /* 0x0000001808001986 */ /* 0x0001f4000c101524 */
[----:B------:R-:W-:Y:S05]  /*2090*/  @!P3 BRA `(.L_x_32) ;  /* 0x000000000004b947 */ /* 0x000fea0003800000 */
[----:B------:R1:W5:Y:S02]  /*20a0*/  LDG.E.LTC128B.U16 R5, desc[UR36][R6.64+0x2] ;  /* 0x0000022406057981 */ /* 0x000364000c1e1520 */
.L_x_32:
[----:B------:R-:W-:Y:S05]  /*20b0*/  BSYNC B1 ;  /* 0x0000000000017941 */ /* 0x000fea0003800000 */
.L_x_31:
[----:B-----5:R-:W-:Y:S01]  /*20c0*/  IMAD.U32 R59, R5, 0x10000, RZ ;  /* 0x00010000053b7824 */ /* 0x020fe200078e00ff */
[----:B------:R-:W-:Y:S01]  /*20d0*/  ISETP.GT.AND P2, PT, R3, 0x8, P2 ;  /* 0x000000080300780c */ /* 0x000fe20001744270 */
[----:B------:R-:W-:Y:S01]  /*20e0*/  IMAD.WIDE.U32 R20, R73, R68, R14 ;  /* 0x0000004449147225 */ /* 0x000fe200078e000e */
[----:B0-----:R-:W-:-:S03]  /*20f0*/  PRMT R24, R5, 0x7610, R24 ;  /* 0x0000761005187816 */ /* 0x001fc60000000018 */
[----:B------:R-:W-:Y:S01]  /*2100*/  FMUL R12, R59, R56 ;  /* 0x000000383b0c7220 */ /* 0x000fe20000400000 */
[----:B------:R-:W-:Y:S01]  /*2110*/  IMAD.IADD R65, R65, 0x1, R21 ;  /* 0x0000000141417824 */ /* 0x000fe200078e0215 */
[----:B------:R-:W-:Y:S02]  /*2120*/  IADD3 R60, P1, R60, R20, RZ ;  /* 0x000000143c3c7210 */ /* 0x000fe40007f3e0ff */
[----:B------:R-:W-:-:S03]  /*2130*/  FFMA R12, R25, R23, R12 ;  /* 0x00000017190c7223 */ /* 0x000fc6000000000c */
[----:B------:R-:W-:Y:S02]  /*2140*/  IMAD.X R13, R65, 0x1, R13, P1 ;  /* 0x00000001410d7824 */ /* 0x000fe400008e060d */
[----:B------:R-:W-:Y:S02]  /*2150*/  F2FP.BF16.F32.PACK_AB R12, RZ, R12 ;  /* 0x0000000cff0c723e */ /* 0x000fe400000010ff */
[----:B------:R-:W-:Y:S02]  /*2160*/  LEA R14, P1, R60, R70, 0x1 ;  /* 0x000000463c0e7211 */ /* 0x000fe400078208ff */
[----:B------:R-:W-:Y:S02]  /*2170*/  PRMT R21, R12, 0x7610, R21 ;  /* 0x000076100c157816 */ /* 0x000fe40000000015 */
[----:B------:R-:W-:-:S03]  /*2180*/  LEA.HI.X R15, R60, R71, R13, 0x1, P1 ;  /* 0x000000473c0f7211 */ /* 0x000fc600008f0c0d */
[----:B------:R0:W-:Y:S04]  /*2190*/  @P3 STG.E.U16 desc[UR36][R8.64+0x2], R21 ;  /* 0x0000021508003986 */ /* 0x0001e8000c101524 */
[----:B------:R-:W2:Y:S01]  /*21a0*/  @P2 LDG.E.LTC128B.U16 R24, desc[UR36][R14.64] ;  /* 0x000000240e182981 */ /* 0x000ea2000c1e1520 */
[----:B------:R-:W-:Y:S01]  /*21b0*/  IADD3 R20, P1, R10, R20, RZ ;  /* 0x000000140a147210 */ /* 0x000fe20007f3e0ff */
[----:B------:R-:W-:Y:S01]  /*21c0*/  BSSY B1, `(.L_x_33) ;  /* 0x0000011000017945 */ /* 0x000fe20003800000 */
[C---:B------:R-:W-:Y:S02]  /*21d0*/  SHF.L.U64.HI R13, R66.reuse, 0x4, R67 ;  /* 0x00000004420d7819 */ /* 0x040fe40000010243 */
[----:B------:R-:W-:Y:S01]  /*21e0*/  ISETP.GT.AND P0, PT, R3, 0x8, P0 ;  /* 0x000000080300780c */ /* 0x000fe20000704270 */
[----:B0-----:R-:W-:Y:S01]  /*21f0*/  IMAD.X R21, R11, 0x1, R65, P1 ;  /* 0x000000010b157824 */ /* 0x001fe200008e0641 */
[----:B------:R-:W-:Y:S01]  /*2200*/  LEA R12, P1, R66, R8, 0x4 ;  /* 0x00000008420c7211 */ /* 0x000fe200078220ff */
[----:B------:R-:W-:-:S04]  /*2210*/  IMAD.WIDE.U32 R20, R57, R64, R20 ;  /* 0x0000004039147225 */ /* 0x000fc800078e0014 */
[----:B------:R-:W-:Y:S01]  /*2220*/  IMAD.X R13, R13, 0x1, R9, P1 ;  /* 0x000000010d0d7824 */ /* 0x000fe200008e0609 */
[----:B------:R-:W-:Y:S01]  /*2230*/  LEA R10, P3, R20, R70, 0x1 ;  /* 0x00000046140a7211 */ /* 0x000fe200078608ff */
[----:B------:R-:W-:-:S05]  /*2240*/  IMAD.IADD R11, R63, 0x1, R21 ;  /* 0x000000013f0b7824 */ /* 0x000fca00078e0215 */
[----:B------:R-:W-:Y:S01]  /*2250*/  LEA.HI.X R11, R20, R71, R11, 0x1, P3 ;  /* 0x00000047140b7211 */ /* 0x000fe200018f0c0b */
[----:B--2---:R-:W-:-:S04]  /*2260*/  IMAD.U32 R5, R24, 0x10000, RZ ;  /* 0x0001000018057824 */ /* 0x004fc800078e00ff */
[----:B------:R-:W-:-:S04]  /*2270*/  FMUL R5, R5, R56 ;  /* 0x0000003805057220 */ /* 0x000fc80000400000 */
[----:B------:R-:W-:-:S05]  /*2280*/  FFMA R5, R26, R23, R5 ;  /* 0x000000171a057223 */ /* 0x000fca0000000005 */
[----:B------:R-:W-:-:S05]  /*2290*/  F2FP.BF16.F32.PACK_AB R5, RZ, R5 ;  /* 0x00000005ff05723e */ /* 0x000fca00000010ff */
[----:B------:R0:W-:Y:S01]  /*22a0*/  @P2 STG.E.U16 desc[UR36][R12.64], R5 ;  /* 0x000000050c002986 */ /* 0x0001e2000c101524 */
[----:B------:R-:W-:Y:S05]  /*22b0*/  @!P0 BRA `(.L_x_34) ;  /* 0x0000000000048947 */ /* 0x000fea0003800000 */
[----:B------:R2:W5:Y:S02]  /*22c0*/  LDG.E.LTC128B.U16 R24, desc[UR36][R10.64+0x2] ;  /* 0x000002240a187981 */ /* 0x000564000c1e1520 */
.L_x_34:
[----:B------:R-:W-:Y:S05]  /*22d0*/  BSYNC B1 ;  /* 0x0000000000017941 */ /* 0x000fea0003800000 */
.L_x_33:
[----:B0----5:R-:W-:Y:S01]  /*22e0*/  IMAD.U32 R5, R24, 0x10000, RZ ;  /* 0x0001000018057824 */ /* 0x021fe200078e00ff */
[----:B------:R-:W-:Y:S01]  /*22f0*/  ISETP.GT.AND P1, PT, R4, 0x8, PT ;  /* 0x000000080400780c */ /* 0x000fe20003f24270 */
[----:B------:R-:W-:Y:S02]  /*2300*/  BSSY B1, `(.L_x_35) ;  /* 0x0000008000017945 */ /* 0x000fe40003800000 */
[----:B------:R-:W-:Y:S01]  /*2310*/  FMUL R14, R5, R56 ;  /* 0x00000038050e7220 */ /* 0x000fe20000400000 */
[----:B------:R-:W-:-:S03]  /*2320*/  ISETP.GT.AND P2, PT, R3, RZ, P1 ;  /* 0x000000ff0300720c */ /* 0x000fc60000f44270 */
[----:B------:R-:W-:-:S05]  /*2330*/  FFMA R14, R27, R23, R14 ;  /* 0x000000171b0e7223 */ /* 0x000fca000000000e */
[----:B------:R-:W-:-:S05]  /*2340*/  F2FP.BF16.F32.PACK_AB R14, RZ, R14 ;  /* 0x0000000eff0e723e */ /* 0x000fca00000010ff */
[----:B------:R0:W-:Y:S01]  /*2350*/  @P0 STG.E.U16 desc[UR36][R12.64+0x2], R14 ;  /* 0x0000020e0c000986 */ /* 0x0001e2000c101524 */
[----:B------:R-:W-:Y:S05]  /*2360*/  @!P2 BRA `(.L_x_36) ;  /* 0x000000000004a947 */ /* 0x000fea0003800000 */
[----:B------:R3:W5:Y:S02]  /*2370*/  LDG.E.LTC128B.U16 R24, desc[UR36][R6.64+0x10] ;  /* 0x0000102406187981 */ /* 0x000764000c1e1520 */
.L_x_36:
[----:B------:R-:W-:Y:S05]  /*2380*/  BSYNC B1 ;  /* 0x0000000000017941 */ /* 0x000fea0003800000 */
.L_x_35:
[----:B-----5:R-:W-:Y:S01]  /*2390*/  IMAD.U32 R5, R24, 0x10000, RZ ;  /* 0x0001000018057824 */ /* 0x020fe200078e00ff */
        /* <DEDUP_REMOVED lines=9> */
.L_x_38:
[----:B------:R-:W-:Y:S05]  /*2430*/  BSYNC B1 ;  /* 0x0000000000017941 */ /* 0x000fea0003800000 */
.L_x_37:
[----:B----45:R-:W-:Y:S01]  /*2440*/  IMAD.U32 R5, R24, 0x10000, RZ ;  /* 0x0001000018057824 */ /* 0x030fe200078e00ff */
[----:B------:R-:W-:Y:S01]  /*2450*/  ISETP.GT.AND P1, PT, R3, 0x8, P1 ;  /* 0x000000080300780c */ /* 0x000fe20000f24270 */
[----:B------:R-:W-:Y:S02]  /*2460*/  BSSY B1, `(.L_x_39) ;  /* 0x0000007000017945 */ /* 0x000fe40003800000 */
[----:B0-----:R-:W-:-:S04]  /*2470*/  FMUL R14, R5, R56 ;  /* 0x00000038050e7220 */ /* 0x001fc80000400000 */
[----:B------:R-:W-:-:S05]  /*2480*/  FFMA R14, R29, R23, R14 ;  /* 0x000000171d0e7223 */ /* 0x000fca000000000e */
[----:B------:R-:W-:-:S05]  /*2490*/  F2FP.BF16.F32.PACK_AB R14, RZ, R14 ;  /* 0x0000000eff0e723e */ /* 0x000fca00000010ff */
[----:B------:R0:W-:Y:S01]  /*24a0*/  @P3 STG.E.U16 desc[UR36][R8.64+0x12], R14 ;  /* 0x0000120e08003986 */ /* 0x0001e2000c101524 */
[----:B------:R-:W-:Y:S05]  /*24b0*/  @!P1 BRA `(.L_x_40) ;  /* 0x0000000000049947 */ /* 0x000fea0003800000 */
[----:B------:R4:W5:Y:S02]  /*24c0*/  LDG.E.LTC128B.U16 R24, desc[UR36][R10.64+0x10] ;  /* 0x000010240a187981 */ /* 0x000964000c1e1520 */
.L_x_40:
[----:B------:R-:W-:Y:S05]  /*24d0*/  BSYNC B1 ;  /* 0x0000000000017941 */ /* 0x000fea0003800000 */
.L_x_39:
[----:B-----5:R-:W-:Y:S01]  /*24e0*/  IMAD.U32 R5, R24, 0x10000, RZ ;  /* 0x0001000018057824 */ /* 0x020fe200078e00ff */
[----:B------:R-:W-:Y:S01]  /*24f0*/  ISETP.GT.AND P0, PT, R3, 0x8, P0 ;  /* 0x000000080300780c */ /* 0x000fe20000704270 */
[----:B------:R-:W-:Y:S02]  /*2500*/  BSSY B1, `(.L_x_41) ;  /* 0x0000007000017945 */ /* 0x000fe40003800000 */
[----:B------:R-:W-:-:S04]  /*2510*/  FMUL R5, R5, R56 ;  /* 0x0000003805057220 */ /* 0x000fc80000400000 */
[----:B------:R-:W-:-:S05]  /*2520*/  FFMA R5, R30, R23, R5 ;  /* 0x000000171e057223 */ /* 0x000fca0000000005 */
[----:B------:R-:W-:-:S05]  /*2530*/  F2FP.BF16.F32.PACK_AB R5, RZ, R5 ;  /* 0x00000005ff05723e */ /* 0x000fca00000010ff */
[----:B------:R0:W-:Y:S01]  /*2540*/  @P1 STG.E.U16 desc[UR36][R12.64+0x10], R5 ;  /* 0x000010050c001986 */ /* 0x0001e2000c101524 */
[----:B------:R-:W-:Y:S05]  /*2550*/  @!P0 BRA `(.L_x_42) ;  /* 0x0000000000048947 */ /* 0x000fea0003800000 */
[----:B------:R0:W5:Y:S02]  /*2560*/  LDG.E.LTC128B.U16 R24, desc[UR36][R10.64+0x12] ;  /* 0x000012240a187981 */ /* 0x000164000c1e1520 */
.L_x_42:
[----:B------:R-:W-:Y:S05]  /*2570*/  BSYNC B1 ;  /* 0x0000000000017941 */ /* 0x000fea0003800000 */
.L_x_41:
        /* <DEDUP_REMOVED lines=10> */
.L_x_44:
[----:B------:R-:W-:Y:S05]  /*2620*/  BSYNC B1 ;  /* 0x0000000000017941 */ /* 0x000fea0003800000 */
.L_x_43:
        /* <DEDUP_REMOVED lines=10> */
.L_x_46:
[----:B------:R-:W-:Y:S05]  /*26d0*/  BSYNC B1 ;  /* 0x0000000000017941 */ /* 0x000fea0003800000 */
.L_x_45:
[----:B0----5:R-:W-:Y:S01]  /*26e0*/  IMAD.U32 R5, R24, 0x10000, RZ ;  /* 0x0001000018057824 */ /* 0x021fe200078e00ff */
        /* <DEDUP_REMOVED lines=8> */
.L_x_48:
[----:B------:R-:W-:Y:S05]  /*2770*/  BSYNC B1 ;  /* 0x0000000000017941 */ /* 0x000fea0003800000 */
.L_x_47:
        /* <DEDUP_REMOVED lines=9> */
.L_x_50:
[----:B------:R-:W-:Y:S05]  /*2810*/  BSYNC B1 ;  /* 0x0000000000017941 */ /* 0x000fea0003800000 */
.L_x_49:
        /* <DEDUP_REMOVED lines=10> */
.L_x_52:
[----:B------:R-:W-:Y:S05]  /*28c0*/  BSYNC B1 ;  /* 0x0000000000017941 */ /* 0x000fea0003800000 */
.L_x_51:
        /* <DEDUP_REMOVED lines=10> */
.L_x_54:
[----:B------:R-:W-:Y:S05]  /*2970*/  BSYNC B1 ;  /* 0x0000000000017941 */ /* 0x000fea0003800000 */
.L_x_53:
        /* <DEDUP_REMOVED lines=9> */
.L_x_56:
[----:B------:R-:W-:Y:S05]  /*2a10*/  BSYNC B1 ;  /* 0x0000000000017941 */ /* 0x000fea0003800000 */
.L_x_55:
        /* <DEDUP_REMOVED lines=9> */
.L_x_58:
[----:B------:R-:W-:Y:S05]  /*2ab0*/  BSYNC B1 ;  /* 0x0000000000017941 */ /* 0x000fea0003800000 */
.L_x_57:
        /* <DEDUP_REMOVED lines=10> */
.L_x_60:
[----:B------:R-:W-:Y:S05]  /*2b60*/  BSYNC B1 ;  /* 0x0000000000017941 */ /* 0x000fea0003800000 */
.L_x_59:
        /* <DEDUP_REMOVED lines=10> */
.L_x_62:
[----:B------:R-:W-:Y:S05]  /*2c10*/  BSYNC B1 ;  /* 0x0000000000017941 */ /* 0x000fea0003800000 */
.L_x_61:
        /* <DEDUP_REMOVED lines=9> */
.L_x_64:
[----:B------:R-:W-:Y:S05]  /*2cb0*/  BSYNC B1 ;  /* 0x0000000000017941 */ /* 0x000fea0003800000 */
.L_x_63:
        /* <DEDUP_REMOVED lines=9> */
.L_x_66:
[----:B------:R-:W-:Y:S05]  /*2d50*/  BSYNC B1 ;  /* 0x0000000000017941 */ /* 0x000fea0003800000 */
.L_x_65:
        /* <DEDUP_REMOVED lines=10> */
.L_x_68:
[----:B------:R-:W-:Y:S05]  /*2e00*/  BSYNC B1 ;  /* 0x0000000000017941 */ /* 0x000fea0003800000 */
.L_x_67:
        /* <DEDUP_REMOVED lines=10> */
.L_x_70:
[----:B------:R-:W-:Y:S05]  /*2eb0*/  BSYNC B1 ;  /* 0x0000000000017941 */ /* 0x000fea0003800000 */
.L_x_69:
        /* <DEDUP_REMOVED lines=9> */
.L_x_72:
[----:B------:R-:W-:Y:S05]  /*2f50*/  BSYNC B1 ;  /* 0x0000000000017941 */ /* 0x000fea0003800000 */
.L_x_71:
        /* <DEDUP_REMOVED lines=9> */
.L_x_74:
[----:B------:R-:W-:Y:S05]  /*2ff0*/  BSYNC B1 ;  /* 0x0000000000017941 */ /* 0x000fea0003800000 */
.L_x_73:
        /* <DEDUP_REMOVED lines=10> */
.L_x_76:
[----:B------:R-:W-:Y:S05]  /*30a0*/  BSYNC B1 ;  /* 0x0000000000017941 */ /* 0x000fea0003800000 */
.L_x_75:
        /* <DEDUP_REMOVED lines=10> */
.L_x_78:
[----:B------:R-:W-:Y:S05]  /*3150*/  BSYNC B1 ;  /* 0x0000000000017941 */ /* 0x000fea0003800000 */
.L_x_77:
        /* <DEDUP_REMOVED lines=9> */
.L_x_80:
[----:B------:R-:W-:Y:S05]  /*31f0*/  BSYNC B1 ;  /* 0x0000000000017941 */ /* 0x000fea0003800000 */
.L_x_79:
        /* <DEDUP_REMOVED lines=9> */
.L_x_82:
[----:B------:R-:W-:Y:S05]  /*3290*/  BSYNC B1 ;  /* 0x0000000000017941 */ /* 0x000fea0003800000 */
.L_x_81:
        /* <DEDUP_REMOVED lines=10> */
.L_x_84:
[----:B------:R-:W-:Y:S05]  /*3340*/  BSYNC B1 ;  /* 0x0000000000017941 */ /* 0x000fea0003800000 */
.L_x_83:
[----:B-----5:R-:W-:Y:S01]  /*3350*/  IMAD.U32 R5, R24, 0x10000, RZ ;  /* 0x0001000018057824 */ /* 0x020fe200078e00ff */
[----:B------:R-:W-:Y:S01]  /*3360*/  ISETP.GT.AND P0, PT, R4, 0x39, PT ;  /* 0x000000390400780c */ /* 0x000fe20003f04270 */
[----:B------:R-:W-:Y:S01]  /*3370*/  @P2 IMAD.MOV.U32 R4, RZ, RZ, R8 ;  /* 0x000000ffff042224 */ /* 0x000fe200078e0008 */
[----:B------:R-:W-:Y:S01]  /*3380*/  BSSY B1, `(.L_x_85) ;  /* 0x000000a000017945 */ /* 0x000fe20003800000 */
[----:B------:R-:W-:Y:S01]  /*3390*/  FMUL R5, R5, R56 ;  /* 0x0000003805057220 */ /* 0x000fe20000400000 */
[----:B------:R-:W-:-:S03]  /*33a0*/  ISETP.GT.AND P3, PT, R3, RZ, P0 ;  /* 0x000000ff0300720c */ /* 0x000fc60000764270 */
[----:B------:R-:W-:-:S05]  /*33b0*/  FFMA R5, R52, R23, R5 ;  /* 0x0000001734057223 */ /* 0x000fca0000000005 */
[----:B------:R-:W-:-:S04]  /*33c0*/  F2FP.BF16.F32.PACK_AB R5, RZ, R5 ;  /* 0x00000005ff05723e */ /* 0x000fc800000010ff */
[----:B0-----:R-:W-:Y:S01]  /*33d0*/  PRMT R14, R5, 0x7610, R14 ;  /* 0x00007610050e7816 */ /* 0x001fe2000000000e */
[----:B------:R-:W-:-:S05]  /*33e0*/  @P2 IMAD.MOV.U32 R5, RZ, RZ, R9 ;  /* 0x000000ffff052224 */ /* 0x000fca00078e0009 */
[----:B------:R0:W-:Y:S01]  /*33f0*/  @P2 STG.E.U16 desc[UR36][R4.64+0x70], R14 ;  /* 0x0000700e04002986 */ /* 0x0001e2000c101524 */
[----:B------:R-:W-:Y:S05]  /*3400*/  @!P3 BRA `(.L_x_86) ;  /* 0x000000000004b947 */ /* 0x000fea0003800000 */
[----:B------:R0:W5:Y:S02]  /*3410*/  LDG.E.LTC128B.U16 R24, desc[UR36][R6.64+0x72] ;  /* 0x0000722406187981 */ /* 0x000164000c1e1520 */
.L_x_86:
[----:B------:R-:W-:Y:S05]  /*3420*/  BSYNC B1 ;  /* 0x0000000000017941 */ /* 0x000fea0003800000 */
.L_x_85:
        /* <DEDUP_REMOVED lines=9> */
.L_x_88:
[----:B------:R-:W-:Y:S05]  /*34c0*/  BSYNC B1 ;  /* 0x0000000000017941 */ /* 0x000fea0003800000 */
.L_x_87:
[----:B-----5:R-:W-:Y:S01]  /*34d0*/  IMAD.U32 R5, R24, 0x10000, RZ ;  /* 0x0001000018057824 */ /* 0x020fe200078e00ff */
[----:B------:R-:W-:Y:S01]  /*34e0*/  ISETP.GT.AND P0, PT, R3, 0x8, P0 ;  /* 0x000000080300780c */ /* 0x000fe20000704270 */
[----:B0-----:R-:W-:Y:S01]  /*34f0*/  @P1 IMAD.MOV.U32 R4, RZ, RZ, R12 ;  /* 0x000000ffff041224 */ /* 0x001fe200078e000c */
[----:B------:R-:W-:Y:S01]  /*3500*/  BSSY B1, `(.L_x_89) ;  /* 0x0000009000017945 */ /* 0x000fe20003800000 */
[----:B------:R-:W-:-:S04]  /*3510*/  FMUL R5, R5, R56 ;  /* 0x0000003805057220 */ /* 0x000fc80000400000 */
[----:B------:R-:W-:-:S05]  /*3520*/  FFMA R5, R54, R23, R5 ;  /* 0x0000001736057223 */ /* 0x000fca0000000005 */
[----:B------:R-:W-:-:S04]  /*3530*/  F2FP.BF16.F32.PACK_AB R5, RZ, R5 ;  /* 0x00000005ff05723e */ /* 0x000fc800000010ff */
[----:B-1-3--:R-:W-:Y:S01]  /*3540*/  PRMT R6, R5, 0x7610, R6 ;  /* 0x0000761005067816 */ /* 0x00afe20000000006 */
[----:B------:R-:W-:-:S05]  /*3550*/  @P1 IMAD.MOV.U32 R5, RZ, RZ, R13 ;  /* 0x000000ffff051224 */ /* 0x000fca00078e000d */
[----:B------:R0:W-:Y:S01]  /*3560*/  @P1 STG.E.U16 desc[UR36][R4.64+0x70], R6 ;  /* 0x0000700604001986 */ /* 0x0001e2000c101524 */
[----:B------:R-:W-:Y:S05]  /*3570*/  @!P0 BRA `(.L_x_90) ;  /* 0x0000000000048947 */ /* 0x000fea0003800000 */
[----:B------:R1:W5:Y:S02]  /*3580*/  LDG.E.LTC128B.U16 R24, desc[UR36][R10.64+0x72] ;  /* 0x000072240a187981 */ /* 0x000364000c1e1520 */
.L_x_90:
[----:B------:R-:W-:Y:S05]  /*3590*/  BSYNC B1 ;  /* 0x0000000000017941 */ /* 0x000fea0003800000 */
.L_x_89:
[----:B------:R-:W-:Y:S05]  /*35a0*/  @!P0 BRA `(.L_x_91) ;  /* 0x0000000800a88947 */ /* 0x000fea0003800000 */
[----:B-----5:R-:W-:-:S04]  /*35b0*/  IMAD.U32 R3, R24, 0x10000, RZ ;  /* 0x0001000018037824 */ /* 0x020fc800078e00ff */
[----:B0-----:R-:W-:-:S04]  /*35c0*/  FMUL R4, R3, R56 ;  /* 0x0000003803047220 */ /* 0x001fc80000400000 */
[----:B------:R-:W-:-:S05]  /*35d0*/  FFMA R4, R55, R23, R4 ;  /* 0x0000001737047223 */ /* 0x000fca0000000004 */
[----:B------:R-:W-:-:S05]  /*35e0*/  F2FP.BF16.F32.PACK_AB R4, RZ, R4 ;  /* 0x00000004ff04723e */ /* 0x000fca00000010ff */
[----:B------:R3:W-:Y:S01]  /*35f0*/  STG.E.U16 desc[UR36][R12.64+0x72], R4 ;  /* 0x000072040c007986 */ /* 0x0007e2000c101524 */
[----:B------:R-:W-:Y:S05]  /*3600*/  BRA `(.L_x_91) ;  /* 0x0000000800907947 */ /* 0x000fea0003800000 */
.L_x_30:
[----:B------:R-:W-:Y:S01]  /*3610*/  ISETP.GT.AND P0, PT, R4, 0x1, PT ;  /* 0x000000010400780c */ /* 0x000fe20003f04270 */
[----:B------:R-:W-:Y:S01]  /*3620*/  ULDC.64 UR4, c[0x0][0x5c0] ;  /* 0x0001700000047ab9 */ /* 0x000fe20000000a00 */
[-C--:B------:R-:W-:Y:S01]  /*3630*/  FMUL R24, R24, R23.reuse ;  /* 0x0000001718187220 */ /* 0x080fe20000400000 */
[-C--:B------:R-:W-:Y:S01]  /*3640*/  FMUL R25, R25, R23.reuse ;  /* 0x0000001719197220 */ /* 0x080fe20000400000 */
[----:B------:R-:W-:Y:S01]  /*3650*/  ISETP.GT.AND P3, PT, R3, RZ, P0 ;  /* 0x000000ff0300720c */ /* 0x000fe20000764270 */
[-C--:B------:R-:W-:Y:S01]  /*3660*/  FMUL R26, R26, R23.reuse ;  /* 0x000000171a1a7220 */ /* 0x080fe20000400000 */
[----:B------:R-:W-:Y:S01]  /*3670*/  LEA R6, P4, R58, UR4, 0x1 ;  /* 0x000000043a067c11 */ /* 0x000fe2000f8808ff */
[-C--:B------:R-:W-:Y:S01]  /*3680*/  FMUL R27, R27, R23.reuse ;  /* 0x000000171b1b7220 */ /* 0x080fe20000400000 */
[----:B------:R-:W-:Y:S01]  /*3690*/  F2FP.BF16.F32.PACK_AB R24, RZ, R24 ;  /* 0x00000018ff18723e */ /* 0x000fe200000010ff */
[-C--:B------:R-:W-:Y:S01]  /*36a0*/  FMUL R28, R28, R23.reuse ;  /* 0x000000171c1c7220 */ /* 0x080fe20000400000 */
[----:B------:R-:W-:Y:S01]  /*36b0*/  LEA.HI.X R7, R58, UR5, R75, 0x1, P4 ;  /* 0x000000053a077c11 */ /* 0x000fe2000a0f0c4b */
[----:B------:R-:W-:Y:S01]  /*36c0*/  FMUL R29, R29, R23 ;  /* 0x000000171d1d7220 */ /* 0x000fe20000400000 */
[----:B------:R-:W-:Y:S01]  /*36d0*/  F2FP.BF16.F32.PACK_AB R25, RZ, R25 ;  /* 0x00000019ff19723e */ /* 0x000fe200000010ff */
[-C--:B------:R-:W-:Y:S01]  /*36e0*/  FMUL R30, R30, R23.reuse ;  /* 0x000000171e1e7220 */ /* 0x080fe20000400000 */
[----:B------:R-:W-:Y:S01]  /*36f0*/  SHF.L.U64.HI R67, R66, 0x4, R67 ;  /* 0x0000000442437819 */ /* 0x000fe20000010243 */
[----:B------:R-:W-:Y:S01]  /*3700*/  @P1 STG.E.U16 desc[UR36][R6.64], R24 ;  /* 0x0000001806001986 */ /* 0x000fe2000c101524 */
[----:B------:R-:W-:Y:S01]  /*3710*/  ISETP.GT.AND P1, PT, R4, 0x8, PT ;  /* 0x000000080400780c */ /* 0x000fe20003f24270 */
[-C--:B------:R-:W-:Y:S01]  /*3720*/  FMUL R31, R31, R23.reuse ;  /* 0x000000171f1f7220 */ /* 0x080fe20000400000 */
[C---:B------:R-:W-:Y:S01]  /*3730*/  ISETP.GT.AND P4, PT, R3.reuse, 0x8, P0 ;  /* 0x000000080300780c */ /* 0x040fe20000784270 */
[----:B------:R-:W-:Y:S01]  /*3740*/  @P3 STG.E.U16 desc[UR36][R6.64+0x2], R25 ;  /* 0x0000021906003986 */ /* 0x000fe2000c101524 */
[----:B------:R-:W-:Y:S01]  /*3750*/  LEA R8, P3, R66, R6, 0x4 ;  /* 0x0000000642087211 */ /* 0x000fe200078620ff */
[-C--:B------:R-:W-:Y:S01]  /*3760*/  FMUL R32, R32, R23.reuse ;  /* 0x0000001720207220 */ /* 0x080fe20000400000 */
[----:B------:R-:W-:Y:S01]  /*3770*/  ISETP.GT.AND P2, PT, R3, 0x8, P2 ;  /* 0x000000080300780c */ /* 0x000fe20001744270 */
[-C--:B------:R-:W-:Y:S01]  /*3780*/  FMUL R33, R33, R23.reuse ;  /* 0x0000001721217220 */ /* 0x080fe20000400000 */
[----:B------:R-:W-:Y:S01]  /*3790*/  ISETP.GT.AND P0, PT, R4, 0x9, PT ;  /* 0x000000090400780c */ /* 0x000fe20003f04270 */
[----:B------:R-:W-:Y:S01]  /*37a0*/  IMAD.X R9, R67, 0x1, R7, P3 ;  /* 0x0000000143097824 */ /* 0x000fe200018e0607 */
[C---:B------:R-:W-:Y:S01]  /*37b0*/  ISETP.GT.AND P5, PT, R3.reuse, RZ, P1 ;  /* 0x000000ff0300720c */ /* 0x040fe20000fa4270 */
[-C--:B------:R-:W-:Y:S01]  /*37c0*/  FMUL R34, R34, R23.reuse ;  /* 0x0000001722227220 */ /* 0x080fe20000400000 */
[----:B------:R-:W-:Y:S01]  /*37d0*/  ISETP.GT.AND P3, PT, R3, RZ, P0 ;  /* 0x000000ff0300720c */ /* 0x000fe20000764270 */
[-C--:B------:R-:W-:Y:S01]  /*37e0*/  FMUL R35, R35, R23.reuse ;  /* 0x0000001723237220 */ /* 0x080fe20000400000 */
[----:B------:R-:W-:Y:S01]  /*37f0*/  F2FP.BF16.F32.PACK_AB R26, RZ, R26 ;  /* 0x0000001aff1a723e */ /* 0x000fe200000010ff */
[----:B------:R-:W-:Y:S01]  /*3800*/  FMUL R36, R36, R23 ;  /* 0x0000001724247220 */ /* 0x000fe20000400000 */
[----:B------:R-:W-:Y:S01]  /*3810*/  F2FP.BF16.F32.PACK_AB R27, RZ, R27 ;  /* 0x0000001bff1b723e */ /* 0x000fe200000010ff */
[----:B------:R-:W-:Y:S01]  /*3820*/  FMUL R37, R37, R23 ;  /* 0x0000001725257220 */ /* 0x000fe20000400000 */
[----:B------:R-:W-:Y:S01]  /*3830*/  F2FP.BF16.F32.PACK_AB R28, RZ, R28 ;  /* 0x0000001cff1c723e */ /* 0x000fe200000010ff */
[----:B------:R-:W-:Y:S01]  /*3840*/  @P2 STG.E.U16 desc[UR36][R8.64], R26 ;  /* 0x0000001a08002986 */ /* 0x000fe2000c101524 */
[----:B------:R-:W-:Y:S01]  /*3850*/  F2FP.BF16.F32.PACK_AB R29, RZ, R29 ;  /* 0x0000001dff1d723e */ /* 0x000fe200000010ff */
[-C--:B------:R-:W-:Y:S01]  /*3860*/  FMUL R38, R38, R23.reuse ;  /* 0x0000001726267220 */ /* 0x080fe20000400000 */
[----:B------:R-:W-:Y:S01]  /*3870*/  ISETP.GT.AND P2, PT, R3, 0x8, P1 ;  /* 0x000000080300780c */ /* 0x000fe20000f44270 */
[----:B------:R-:W-:Y:S01]  /*3880*/  @P4 STG.E.U16 desc[UR36][R8.64+0x2], R27 ;  /* 0x0000021b08004986 */ /* 0x000fe2000c101524 */
[----:B------:R-:W-:Y:S01]  /*3890*/  ISETP.GT.AND P1, PT, R4, 0x10, PT ;  /* 0x000000100400780c */ /* 0x000fe20003f24270 */
[-C--:B------:R-:W-:Y:S01]  /*38a0*/  FMUL R39, R39, R23.reuse ;  /* 0x0000001727277220 */ /* 0x080fe20000400000 */
[----:B------:R-:W-:Y:S01]  /*38b0*/  F2FP.BF16.F32.PACK_AB R30, RZ, R30 ;  /* 0x0000001eff1e723e */ /* 0x000fe200000010ff */
[----:B------:R-:W-:Y:S01]  /*38c0*/  @P5 STG.E.U16 desc[UR36][R6.64+0x10], R28 ;  /* 0x0000101c06005986 */ /* 0x000fe2000c101524 */
[C---:B------:R-:W-:Y:S01]  /*38d0*/  ISETP.GT.AND P4, PT, R3.reuse, RZ, P1 ;  /* 0x000000ff0300720c */ /* 0x040fe20000f84270 */
[----:B------:R-:W-:Y:S01]  /*38e0*/  FMUL R40, R40, R23 ;  /* 0x0000001728287220 */ /* 0x000fe20000400000 */
[----:B------:R-:W-:Y:S01]  /*38f0*/  F2FP.BF16.F32.PACK_AB R31, RZ, R31 ;  /* 0x0000001fff1f723e */ /* 0x000fe200000010ff */
[----:B------:R-:W-:Y:S01]  /*3900*/  @P3 STG.E.U16 desc[UR36][R6.64+0x12], R29 ;  /* 0x0000121d06003986 */ /* 0x000fe2000c101524 */
[----:B------:R-:W-:Y:S01]  /*3910*/  ISETP.GT.AND P3, PT, R3, 0x8, P0 ;  /* 0x000000080300780c */ /* 0x000fe20000764270 */
[-C--:B------:R-:W-:Y:S01]  /*3920*/  FMUL R41, R41, R23.reuse ;  /* 0x0000001729297220 */ /* 0x080fe20000400000 */
[----:B------:R-:W-:Y:S01]  /*3930*/  ISETP.GT.AND P0, PT, R4, 0x11, PT ;  /* 0x000000110400780c */ /* 0x000fe20003f04270 */
[----:B------:R-:W-:Y:S01]  /*3940*/  @P2 STG.E.U16 desc[UR36][R8.64+0x10], R30 ;  /* 0x0000101e08002986 */ /* 0x000fe2000c101524 */
[----:B------:R-:W-:Y:S01]  /*3950*/  F2FP.BF16.F32.PACK_AB R32, RZ, R32 ;  /* 0x00000020ff20723e */ /* 0x000fe200000010ff */
[-C--:B------:R-:W-:Y:S01]  /*3960*/  FMUL R42, R42, R23.reuse ;  /* 0x000000172a2a7220 */ /* 0x080fe20000400000 */
[----:B------:R-:W-:Y:S01]  /*3970*/  ISETP.GT.AND P5, PT, R3, RZ, P0 ;  /* 0x000000ff0300720c */ /* 0x000fe200007a4270 */
[-C--:B------:R-:W-:Y:S01]  /*3980*/  FMUL R43, R43, R23.reuse ;  /* 0x000000172b2b7220 */ /* 0x080fe20000400000 */
[----:B------:R-:W-:Y:S01]  /*3990*/  ISETP.GT.AND P2, PT, R3, 0x8, P1 ;  /* 0x000000080300780c */ /* 0x000fe20000f44270 */
[-C--:B------:R-:W-:Y:S01]  /*39a0*/  FMUL R44, R44, R23.reuse ;  /* 0x000000172c2c7220 */ /* 0x080fe20000400000 */
[----:B------:R-:W-:Y:S01]  /*39b0*/  ISETP.GT.AND P1, PT, R4, 0x18, PT ;  /* 0x000000180400780c */ /* 0x000fe20003f24270 */
[----:B------:R-:W-:Y:S01]  /*39c0*/  FMUL R45, R45, R23 ;  /* 0x000000172d2d7220 */ /* 0x000fe20000400000 */
[----:B------:R-:W-:Y:S01]  /*39d0*/  F2FP.BF16.F32.PACK_AB R33, RZ, R33 ;  /* 0x00000021ff21723e */ /* 0x000fe200000010ff */
[----:B------:R-:W-:Y:S01]  /*39e0*/  @P3 STG.E.U16 desc[UR36][R8.64+0x12], R31 ;  /* 0x0000121f08003986 */ /* 0x000fe2000c101524 */
[C---:B------:R-:W-:Y:S01]  /*39f0*/  ISETP.GT.AND P3, PT, R3.reuse, 0x8, P0 ;  /* 0x000000080300780c */ /* 0x040fe20000764270 */
[-C--:B------:R-:W-:Y:S01]  /*3a00*/  FMUL R46, R46, R23.reuse ;  /* 0x000000172e2e7220 */ /* 0x080fe20000400000 */
[----:B------:R-:W-:Y:S01]  /*3a10*/  ISETP.GT.AND P0, PT, R4, 0x19, PT ;  /* 0x000000190400780c */ /* 0x000fe20003f04270 */
[----:B------:R-:W-:Y:S01]  /*3a20*/  @P4 STG.E.U16 desc[UR36][R6.64+0x20], R32 ;  /* 0x0000202006004986 */ /* 0x000fe2000c101524 */
[----:B------:R-:W-:Y:S01]  /*3a30*/  ISETP.GT.AND P4, PT, R3, RZ, P1 ;  /* 0x000000ff0300720c */ /* 0x000fe20000f84270 */
[-C--:B------:R-:W-:Y:S01]  /*3a40*/  FMUL R47, R47, R23.reuse ;  /* 0x000000172f2f7220 */ /* 0x080fe20000400000 */
[----:B------:R-:W-:Y:S01]  /*3a50*/  F2FP.BF16.F32.PACK_AB R34, RZ, R34 ;  /* 0x00000022ff22723e */ /* 0x000fe200000010ff */
[----:B------:R-:W-:Y:S01]  /*3a60*/  @P5 STG.E.U16 desc[UR36][R6.64+0x22], R33 ;  /* 0x0000222106005986 */ /* 0x000fe2000c101524 */
[----:B------:R-:W-:Y:S01]  /*3a70*/  ISETP.GT.AND P5, PT, R3, RZ, P0 ;  /* 0x000000ff0300720c */ /* 0x000fe200007a4270 */
[----:B------:R-:W-:Y:S01]  /*3a80*/  FMUL R48, R48, R23 ;  /* 0x0000001730307220 */ /* 0x000fe20000400000 */
[----:B------:R-:W-:Y:S01]  /*3a90*/  F2FP.BF16.F32.PACK_AB R35, RZ, R35 ;  /* 0x00000023ff23723e */ /* 0x000fe200000010ff */
[----:B------:R-:W-:Y:S01]  /*3aa0*/  @P2 STG.E.U16 desc[UR36][R8.64+0x20], R34 ;  /* 0x0000202208002986 */ /* 0x000fe2000c101524 */
[----:B------:R-:W-:Y:S01]  /*3ab0*/  F2FP.BF16.F32.PACK_AB R36, RZ, R36 ;  /* 0x00000024ff24723e */ /* 0x000fe200000010ff */
[-C--:B------:R-:W-:Y:S01]  /*3ac0*/  FMUL R49, R49, R23.reuse ;  /* 0x0000001731317220 */ /* 0x080fe20000400000 */
[C---:B------:R-:W-:Y:S01]  /*3ad0*/  ISETP.GT.AND P2, PT, R3.reuse, 0x8, P1 ;  /* 0x000000080300780c */ /* 0x040fe20000f44270 */
[----:B------:R-:W-:Y:S01]  /*3ae0*/  @P3 STG.E.U16 desc[UR36][R8.64+0x22], R35 ;  /* 0x0000222308003986 */ /* 0x000fe2000c101524 */
[----:B------:R-:W-:Y:S01]  /*3af0*/  ISETP.GT.AND P1, PT, R4, 0x20, PT ;  /* 0x000000200400780c */ /* 0x000fe20003f24270 */
[----:B------:R-:W-:Y:S01]  /*3b00*/  FMUL R50, R50, R23 ;  /* 0x0000001732327220 */ /* 0x000fe20000400000 */
[----:B------:R-:W-:Y:S01]  /*3b10*/  F2FP.BF16.F32.PACK_AB R37, RZ, R37 ;  /* 0x00000025ff25723e */ /* 0x000fe200000010ff */
[----:B------:R-:W-:Y:S01]  /*3b20*/  @P4 STG.E.U16 desc[UR36][R6.64+0x30], R36 ;  /* 0x0000302406004986 */ /* 0x000fe2000c101524 */
[----:B------:R-:W-:Y:S01]  /*3b30*/  ISETP.GT.AND P3, PT, R3, 0x8, P0 ;  /* 0x000000080300780c */ /* 0x000fe20000764270 */
[-C--:B------:R-:W-:Y:S01]  /*3b40*/  FMUL R51, R51, R23.reuse ;  /* 0x0000001733337220 */ /* 0x080fe20000400000 */
[----:B------:R-:W-:Y:S01]  /*3b50*/  ISETP.GT.AND P0, PT, R4, 0x21, PT ;  /* 0x000000210400780c */ /* 0x000fe20003f04270 */
[----:B------:R-:W-:Y:S01]  /*3b60*/  @P5 STG.E.U16 desc[UR36][R6.64+0x32], R37 ;  /* 0x0000322506005986 */ /* 0x000fe2000c101524 */
        /* <DEDUP_REMOVED lines=10> */
[----:B------:R-:W-:-:S02]  /*3c10*/  F2FP.BF16.F32.PACK_AB R41, RZ, R41 ;  /* 0x00000029ff29723e */ /* 0x000fc400000010ff */
[C---:B------:R-:W-:Y:S01]  /*3c20*/  ISETP.GT.AND P1, PT, R3.reuse, 0x8, P1 ;  /* 0x000000080300780c */ /* 0x040fe20000f24270 */
[----:B------:R-:W-:Y:S01]  /*3c30*/  @P3 STG.E.U16 desc[UR36][R8.64+0x32], R39 ;  /* 0x0000322708003986 */ /* 0x000fe2000c101524 */
[C---:B------:R-:W-:Y:S02]  /*3c40*/  ISETP.GT.AND P2, PT, R3.reuse, 0x8, P0 ;  /* 0x000000080300780c */ /* 0x040fe40000744270 */
[C---:B------:R-:W-:Y:S01]  /*3c50*/  ISETP.GT.AND P0, PT, R4.reuse, 0x29, PT ;  /* 0x000000290400780c */ /* 0x040fe20003f04270 */
[----:B------:R-:W-:Y:S01]  /*3c60*/  @P4 STG.E.U16 desc[UR36][R6.64+0x40], R40 ;  /* 0x0000402806004986 */ /* 0x000fe2000c101524 */
[----:B------:R-:W-:Y:S02]  /*3c70*/  ISETP.GT.AND P4, PT, R4, 0x28, PT ;  /* 0x000000280400780c */ /* 0x000fe40003f84270 */
[----:B------:R-:W-:Y:S01]  /*3c80*/  F2FP.BF16.F32.PACK_AB R42, RZ, R42 ;  /* 0x0000002aff2a723e */ /* 0x000fe200000010ff */
[----:B------:R-:W-:Y:S01]  /*3c90*/  @P5 STG.E.U16 desc[UR36][R6.64+0x42], R41 ;  /* 0x0000422906005986 */ /* 0x000fe2000c101524 */
[----:B------:R-:W-:-:S02]  /*3ca0*/  ISETP.GT.AND P5, PT, R3, RZ, P4 ;  /* 0x000000ff0300720c */ /* 0x000fc400027a4270 */
[C---:B------:R-:W-:Y:S01]  /*3cb0*/  ISETP.GT.AND P3, PT, R3.reuse, RZ, P0 ;  /* 0x000000ff0300720c */ /* 0x040fe20000764270 */
[----:B------:R-:W-:Y:S01]  /*3cc0*/  @P1 STG.E.U16 desc[UR36][R8.64+0x40], R42 ;  /* 0x0000402a08001986 */ /* 0x000fe2000c101524 */
[----:B------:R-:W-:Y:S02]  /*3cd0*/  F2FP.BF16.F32.PACK_AB R43, RZ, R43 ;  /* 0x0000002bff2b723e */ /* 0x000fe400000010ff */
[----:B------:R-:W-:Y:S02]  /*3ce0*/  F2FP.BF16.F32.PACK_AB R44, RZ, R44 ;  /* 0x0000002cff2c723e */ /* 0x000fe400000010ff */
[C---:B------:R-:W-:Y:S01]  /*3cf0*/  ISETP.GT.AND P4, PT, R3.reuse, 0x8, P4 ;  /* 0x000000080300780c */ /* 0x040fe20002784270 */
[----:B------:R-:W-:Y:S01]  /*3d00*/  @P2 STG.E.U16 desc[UR36][R8.64+0x42], R43 ;  /* 0x0000422b08002986 */ /* 0x000fe2000c101524 */
[----:B------:R-:W-:Y:S02]  /*3d10*/  F2FP.BF16.F32.PACK_AB R45, RZ, R45 ;  /* 0x0000002dff2d723e */ /* 0x000fe400000010ff */
[----:B------:R-:W-:Y:S01]  /*3d20*/  ISETP.GT.AND P2, PT, R4, 0x31, PT ;  /* 0x000000310400780c */ /* 0x000fe20003f44270 */
[----:B------:R-:W-:Y:S01]  /*3d30*/  @P5 STG.E.U16 desc[UR36][R6.64+0x50], R44 ;  /* 0x0000502c06005986 */ /* 0x000fe2000c101524 */
[----:B------:R-:W-:-:S02]  /*3d40*/  ISETP.GT.AND P5, PT, R3, 0x8, P0 ;  /* 0x000000080300780c */ /* 0x000fc400007a4270 */
[C---:B------:R-:W-:Y:S01]  /*3d50*/  ISETP.GT.AND P1, PT, R4.reuse, 0x38, PT ;  /* 0x000000380400780c */ /* 0x040fe20003f24270 */
[----:B------:R-:W-:Y:S01]  /*3d60*/  @P3 STG.E.U16 desc[UR36][R6.64+0x52], R45 ;  /* 0x0000522d06003986 */ /* 0x000fe2000c101524 */
[C---:B------:R-:W-:Y:S02]  /*3d70*/  ISETP.GT.AND P3, PT, R4.reuse, 0x30, PT ;  /* 0x000000300400780c */ /* 0x040fe40003f64270 */
[----:B------:R-:W-:Y:S01]  /*3d80*/  ISETP.GT.AND P0, PT, R4, 0x39, PT ;  /* 0x000000390400780c */ /* 0x000fe20003f04270 */
[----:B------:R-:W-:Y:S01]  /*3d90*/  @P4 IMAD.MOV.U32 R4, RZ, RZ, R8 ;  /* 0x000000ffff044224 */ /* 0x000fe200078e0008 */
[----:B------:R-:W-:Y:S01]  /*3da0*/  F2FP.BF16.F32.PACK_AB R46, RZ, R46 ;  /* 0x0000002eff2e723e */ /* 0x000fe200000010ff */
[----:B------:R-:W-:Y:S01]  /*3db0*/  @P4 IMAD.MOV.U32 R5, RZ, RZ, R9 ;  /* 0x000000ffff054224 */ /* 0x000fe200078e0009 */
[----:B------:R-:W-:Y:S02]  /*3dc0*/  F2FP.BF16.F32.PACK_AB R47, RZ, R47 ;  /* 0x0000002fff2f723e */ /* 0x000fe400000010ff */
[----:B------:R-:W-:-:S02]  /*3dd0*/  F2FP.BF16.F32.PACK_AB R48, RZ, R48 ;  /* 0x00000030ff30723e */ /* 0x000fc400000010ff */
[----:B------:R0:W-:Y:S01]  /*3de0*/  @P4 STG.E.U16 desc[UR36][R4.64+0x50], R46 ;  /* 0x0000502e04004986 */ /* 0x0001e2000c101524 */
[C---:B------:R-:W-:Y:S02]  /*3df0*/  ISETP.GT.AND P4, PT, R3.reuse, RZ, P2 ;  /* 0x000000ff0300720c */ /* 0x040fe40001784270 */
[----:B------:R-:W-:Y:S02]  /*3e00*/  F2FP.BF16.F32.PACK_AB R49, RZ, R49 ;  /* 0x00000031ff31723e */ /* 0x000fe400000010ff */
[----:B------:R-:W-:Y:S02]  /*3e10*/  ISETP.GT.AND P2, PT, R3, 0x8, P2 ;  /* 0x000000080300780c */ /* 0x000fe40001744270 */
[----:B------:R-:W-:Y:S02]  /*3e20*/  F2FP.BF16.F32.PACK_AB R50, RZ, R50 ;  /* 0x00000032ff32723e */ /* 0x000fe400000010ff */
[----:B------:R-:W-:Y:S02]  /*3e30*/  F2FP.BF16.F32.PACK_AB R51, RZ, R51 ;  /* 0x00000033ff33723e */ /* 0x000fe400000010ff */
[----:B------:R-:W-:Y:S01]  /*3e40*/  F2FP.BF16.F32.PACK_AB R52, RZ, R52 ;  /* 0x00000034ff34723e */ /* 0x000fe200000010ff */
[----:B0-----:R-:W-:Y:S01]  /*3e50*/  @P5 IMAD.MOV.U32 R4, RZ, RZ, R8 ;  /* 0x000000ffff045224 */ /* 0x001fe200078e0008 */
[----:B------:R-:W-:Y:S01]  /*3e60*/  F2FP.BF16.F32.PACK_AB R53, RZ, R53 ;  /* 0x00000035ff35723e */ /* 0x000fe200000010ff */
[----:B------:R-:W-:Y:S01]  /*3e70*/  @P5 IMAD.MOV.U32 R5, RZ, RZ, R9 ;  /* 0x000000ffff055224 */ /* 0x000fe200078e0009 */
[----:B------:R-:W-:-:S02]  /*3e80*/  F2FP.BF16.F32.PACK_AB R54, RZ, R54 ;  /* 0x00000036ff36723e */ /* 0x000fc400000010ff */
[----:B------:R-:W-:Y:S02]  /*3e90*/  F2FP.BF16.F32.PACK_AB R55, RZ, R55 ;  /* 0x00000037ff37723e */ /* 0x000fe400000010ff */
[----:B------:R0:W-:Y:S01]  /*3ea0*/  @P5 STG.E.U16 desc[UR36][R4.64+0x52], R47 ;  /* 0x0000522f04005986 */ /* 0x0001e2000c101524 */
[C---:B------:R-:W-:Y:S02]  /*3eb0*/  ISETP.GT.AND P5, PT, R3.reuse, RZ, P3 ;  /* 0x000000ff0300720c */ /* 0x040fe40001fa4270 */
[----:B------:R-:W-:-:S11]  /*3ec0*/  ISETP.GT.AND P3, PT, R3, 0x8, P3 ;  /* 0x000000080300780c */ /* 0x000fd60001f64270 */
[----:B0-----:R-:W-:Y:S02]  /*3ed0*/  @P5 IMAD.MOV.U32 R4, RZ, RZ, R6 ;  /* 0x000000ffff045224 */ /* 0x001fe400078e0006 */
[----:B------:R-:W-:-:S05]  /*3ee0*/  @P5 IMAD.MOV.U32 R5, RZ, RZ, R7 ;  /* 0x000000ffff055224 */ /* 0x000fca00078e0007 */
[----:B------:R0:W-:Y:S01]  /*3ef0*/  @P5 STG.E.U16 desc[UR36][R4.64+0x60], R48 ;  /* 0x0000603004005986 */ /* 0x0001e2000c101524 */
[C---:B------:R-:W-:Y:S02]  /*3f00*/  ISETP.GT.AND P5, PT, R3.reuse, RZ, P0 ;  /* 0x000000ff0300720c */ /* 0x040fe400007a4270 */
[----:B------:R-:W-:Y:S01]  /*3f10*/  ISETP.GT.AND P0, PT, R3, 0x8, P0 ;  /* 0x000000080300780c */ /* 0x000fe20000704270 */
[----:B0-----:R-:W-:Y:S02]  /*3f20*/  @P4 IMAD.MOV.U32 R4, RZ, RZ, R6 ;  /* 0x000000ffff044224 */ /* 0x001fe400078e0006 */
[----:B------:R-:W-:-:S05]  /*3f30*/  @P4 IMAD.MOV.U32 R5, RZ, RZ, R7 ;  /* 0x000000ffff054224 */ /* 0x000fca00078e0007 */
[----:B------:R0:W-:Y:S01]  /*3f40*/  @P4 STG.E.U16 desc[UR36][R4.64+0x62], R49 ;  /* 0x0000623104004986 */ /* 0x0001e2000c101524 */
[C---:B------:R-:W-:Y:S02]  /*3f50*/  ISETP.GT.AND P4, PT, R3.reuse, RZ, P1 ;  /* 0x000000ff0300720c */ /* 0x040fe40000f84270 */
[----:B------:R-:W-:Y:S01]  /*3f60*/  ISETP.GT.AND P1, PT, R3, 0x8, P1 ;  /* 0x000000080300780c */ /* 0x000fe20000f24270 */
[----:B0-----:R-:W-:Y:S02]  /*3f70*/  @P3 IMAD.MOV.U32 R4, RZ, RZ, R8 ;  /* 0x000000ffff043224 */ /* 0x001fe400078e0008 */
[----:B------:R-:W-:-:S05]  /*3f80*/  @P3 IMAD.MOV.U32 R5, RZ, RZ, R9 ;  /* 0x000000ffff053224 */ /* 0x000fca00078e0009 */
[----:B------:R0:W-:Y:S02]  /*3f90*/  @P3 STG.E.U16 desc[UR36][R4.64+0x60], R50 ;  /* 0x0000603204003986 */ /* 0x0001e4000c101524 */
[----:B0-----:R-:W-:Y:S02]  /*3fa0*/  @P2 IMAD.MOV.U32 R4, RZ, RZ, R8 ;  /* 0x000000ffff042224 */ /* 0x001fe400078e0008 */
[----:B------:R-:W-:-:S05]  /*3fb0*/  @P2 IMAD.MOV.U32 R5, RZ, RZ, R9 ;  /* 0x000000ffff052224 */ /* 0x000fca00078e0009 */
[----:B------:R0:W-:Y:S02]  /*3fc0*/  @P2 STG.E.U16 desc[UR36][R4.64+0x62], R51 ;  /* 0x0000623304002986 */ /* 0x0001e4000c101524 */
[----:B0-----:R-:W-:Y:S02]  /*3fd0*/  @P4 IMAD.MOV.U32 R4, RZ, RZ, R6 ;  /* 0x000000ffff044224 */ /* 0x001fe400078e0006 */
[----:B------:R-:W-:-:S05]  /*3fe0*/  @P4 IMAD.MOV.U32 R5, RZ, RZ, R7 ;  /* 0x000000ffff054224 */ /* 0x000fca00078e0007 */
[----:B------:R0:W-:Y:S04]  /*3ff0*/  @P4 STG.E.U16 desc[UR36][R4.64+0x70], R52 ;  /* 0x0000703404004986 */ /* 0x0001e8000c101524 */
[----:B------:R1:W-:Y:S01]  /*4000*/  @P5 STG.E.U16 desc[UR36][R6.64+0x72], R53 ;  /* 0x0000723506005986 */ /* 0x0003e2000c101524 */
[----:B0-----:R-:W-:Y:S02]  /*4010*/  @P1 IMAD.MOV.U32 R4, RZ, RZ, R8 ;  /* 0x000000ffff041224 */ /* 0x001fe400078e0008 */
[----:B------:R-:W-:-:S05]  /*4020*/  @P1 IMAD.MOV.U32 R5, RZ, RZ, R9 ;  /* 0x000000ffff051224 */ /* 0x000fca00078e0009 */
[----:B------:R1:W-:Y:S04]  /*4030*/  @P1 STG.E.U16 desc[UR36][R4.64+0x70], R54 ;  /* 0x0000703604001986 */ /* 0x0003e8000c101524 */
[----:B------:R1:W-:Y:S02]  /*4040*/  @P0 STG.E.U16 desc[UR36][R8.64+0x72], R55 ;  /* 0x0000723708000986 */ /* 0x0003e4000c101524 */
.L_x_91:
[----:B------:R-:W-:Y:S05]  /*4050*/  BSYNC B0 ;  /* 0x0000000000007941 */ /* 0x000fea0003800000 */
.L_x_29:
[----:B------:R-:W-:Y:S01]  /*4060*/  ULDC UR4, c[0x0][0xc] ;  /* 0x0000030000047ab9 */ /* 0x000fe20000000800 */
[----:B------:R-:W-:Y:S01]  /*4070*/  ULDC UR5, c[0x0][0x10] ;  /* 0x0000040000057ab9 */ /* 0x000fe20000000800 */
[----:B------:R-:W0:Y:S01]  /*4080*/  LDC R3, c[0x0][0x14] ;  /* 0x00000500ff037b82 */ /* 0x000e220000000800 */
[----:B------:R-:W-:Y:S01]  /*4090*/  UIMAD.WIDE.U32 UR4, UR4, UR5, URZ ;  /* 0x00000005040472a5 */ /* 0x000fe2000f8e003f */
[----:B------:R-:W-:Y:S02]  /*40a0*/  IMAD.MOV.U32 R59, RZ, RZ, -0x1 ;  /* 0xffffffffff3b7424 */ /* 0x000fe400078e00ff */
[----:B------:R-:W-:-:S03]  /*40b0*/  IMAD.MOV.U32 R57, RZ, RZ, -0x1 ;  /* 0xffffffffff397424 */ /* 0x000fc600078e00ff */
[----:B0-----:R-:W-:-:S04]  /*40c0*/  IMAD.WIDE.U32 R16, R3, UR4, R16 ;  /* 0x0000000403107c25 */ /* 0x001fc8000f8e0010 */
[----:B------:R-:W-:Y:S01]  /*40d0*/  IMAD R3, R3, UR5, RZ ;  /* 0x0000000503037c24 */ /* 0x000fe2000f8e02ff */
[----:B------:R-:W-:Y:S02]  /*40e0*/  ULDC.64 UR4, c[0x0][0x650] ;  /* 0x0001940000047ab9 */ /* 0x000fe40000000a00 */
[----:B------:R-:W-:Y:S01]  /*40f0*/  ISETP.GE.U32.AND P0, PT, R16, UR4, PT ;  /* 0x0000000410007c0c */ /* 0x000fe2000bf06070 */
[--C-:B------:R-:W-:Y:S01]  /*4100*/  IMAD.IADD R17, R17, 0x1, R3.reuse ;  /* 0x0000000111117824 */ /* 0x100fe200078e0203 */
[----:B------:R-:W-:-:S04]  /*4110*/  PRMT R3, RZ, 0x7610, R3 ;  /* 0x00007610ff037816 */ /* 0x000fc80000000003 */
[----:B------:R-:W-:-:S13]  /*4120*/  ISETP.GE.U32.AND.EX P0, PT, R17, UR5, PT, P0 ;  /* 0x0000000511007c0c */ /* 0x000fda000bf06100 */
[----:B------:R-:W-:Y:S05]  /*4130*/  @P0 BRA `(.L_x_92) ;  /* 0x0000000400640947 */ /* 0x000fea0003800000 */
[----:B---3--:R-:W0:Y:S01]  /*4140*/  S2R R12, SR_CTAID.X ;  /* 0x00000000000c7919 */ /* 0x008e220000002500 */
[----:B-12-4-:R-:W1:Y:S01]  /*4150*/  LDC.64 R10, c[0x0][0x628] ;  /* 0x00018a00ff0a7b82 */ /* 0x016e620000000a00 */
[----:B------:R-:W-:Y:S01]  /*4160*/  ULDC UR4, c[0x0][0x150] ;  /* 0x0000540000047ab9 */ /* 0x000fe20000000800 */
[----:B------:R-:W-:Y:S01]  /*4170*/  IMAD.MOV.U32 R8, RZ, RZ, R16 ;  /* 0x000000ffff087224 */ /* 0x000fe200078e0010 */
[----:B-----5:R-:W2:Y:S01]  /*4180*/  S2R R24, SR_CTAID.Y ;  /* 0x0000000000187919 */ /* 0x020ea20000002600 */
[----:B------:R-:W-:-:S04]  /*4190*/  IMAD.MOV.U32 R9, RZ, RZ, R17 ;  /* 0x000000ffff097224 */ /* 0x000fc800078e0011 */
[----:B------:R-:W3:Y:S08]  /*41a0*/  LDC R21, c[0x0][0x144] ;  /* 0x00005100ff157b82 */ /* 0x000ef00000000800 */
[----:B------:R-:W4:Y:S08]  /*41b0*/  LDC R0, c[0x0][0x630] ;  /* 0x00018c00ff007b82 */ /* 0x000f300000000800 */
[----:B------:R-:W2:Y:S01]  /*41c0*/  LDC.64 R14, c[0x0][0x620] ;  /* 0x00018800ff0e7b82 */ /* 0x000ea20000000a00 */
[----:B-1----:R-:W-:-:S04]  /*41d0*/  ISETP.NE.U32.AND P0, PT, R10, RZ, PT ;  /* 0x000000ff0a00720c */ /* 0x002fc80003f05070 */
[----:B------:R-:W-:Y:S02]  /*41e0*/  ISETP.NE.AND.EX P0, PT, R11, RZ, PT, P0 ;  /* 0x000000ff0b00720c */ /* 0x000fe40003f05300 */
[----:B0-----:R-:W-:-:S05]  /*41f0*/  I2FP.F32.U32 R3, R12 ;  /* 0x0000000c00037245 */ /* 0x001fca0000201000 */
[----:B------:R-:W-:-:S04]  /*4200*/  FMUL R3, R3, UR4 ;  /* 0x0000000403037c20 */ /* 0x000fc80008400000 */
[----:B------:R0:W1:Y:S02]  /*4210*/  F2I.U32.TRUNC.NTZ R20, R3 ;  /* 0x0000000300147305 */ /* 0x000064000020f000 */
[----:B---34-:R-:W-:Y:S05]  /*4220*/  @!P0 BRA `(.L_x_93) ;  /* 0x0000000000288947 */ /* 0x018fea0003800000 */
[----:B0-----:R-:W0:Y:S02]  /*4230*/  LDC R3, c[0x0][0x634] ;  /* 0x00018d00ff037b82 */ /* 0x001e240000000800 */
        /* <DEDUP_REMOVED lines=9> */
.L_x_93:
[----:B------:R-:W3:Y:S01]  /*42d0*/  LDC.64 R28, c[0x0][0x640] ;  /* 0x00019000ff1c7b82 */ /* 0x000ee20000000a00 */
[-CC-:B------:R-:W-:Y:S01]  /*42e0*/  SHF.R.U64 R57, R8, R0.reuse, R9.reuse ;  /* 0x0000000008397219 */ /* 0x180fe20000001209 */
[----:B-1----:R-:W-:Y:S01]  /*42f0*/  IMAD.MOV R20, RZ, RZ, -R20 ;  /* 0x000000ffff147224 */ /* 0x002fe200078e0a14 */
[----:B------:R-:W-:Y:S01]  /*4300*/  SHF.R.U32.HI R0, RZ, R0, R9 ;  /* 0x00000000ff007219 */ /* 0x000fe20000011609 */
[----:B------:R-:W-:Y:S01]  /*4310*/  ULDC UR4, c[0x0][0x154] ;  /* 0x0000550000047ab9 */ /* 0x000fe20000000800 */
[----:B0-----:R-:W-:Y:S01]  /*4320*/  IADD3 R3, P0, RZ, -R57, RZ ;  /* 0x80000039ff037210 */ /* 0x001fe20007f1e0ff */
[----:B------:R-:W-:Y:S02]  /*4330*/  IMAD R21, R21, R20, R12 ;  /* 0x0000001415157224 */ /* 0x000fe400078e020c */
[----:B------:R-:W0:Y:S01]  /*4340*/  LDC R6, c[0x0][0x618] ;  /* 0x00018600ff067b82 */ /* 0x000e220000000800 */
[----:B------:R-:W-:Y:S02]  /*4350*/  IMAD.MOV.U32 R7, RZ, RZ, 0x1 ;  /* 0x00000001ff077424 */ /* 0x000fe400078e00ff */
[----:B------:R-:W-:-:S04]  /*4360*/  IMAD.X R5, RZ, RZ, ~R0, P0 ;  /* 0x000000ffff057224 */ /* 0x000fc800000e0e00 */
[-C--:B--2---:R-:W-:Y:S01]  /*4370*/  IMAD R0, R5, R14.reuse, RZ ;  /* 0x0000000e05007224 */ /* 0x084fe200078e02ff */
[----:B------:R-:W1:Y:S01]  /*4380*/  LDC R8, c[0x0][0x608] ;  /* 0x00018200ff087b82 */ /* 0x000e620000000800 */
[----:B------:R-:W-:-:S04]  /*4390*/  IMAD.WIDE.U32 R4, R3, R14, R16 ;  /* 0x0000000e03047225 */ /* 0x000fc800078e0010 */
[----:B------:R-:W-:Y:S01]  /*43a0*/  IMAD R3, R3, R15, R0 ;  /* 0x0000000f03037224 */ /* 0x000fe200078e0200 */
[----:B------:R-:W-:Y:S02]  /*43b0*/  I2FP.F32.U32 R0, R24 ;  /* 0x0000001800007245 */ /* 0x000fe40000201000 */
[----:B------:R-:W2:Y:S01]  /*43c0*/  LDC R26, c[0x0][0x658] ;  /* 0x00019600ff1a7b82 */ /* 0x000ea20000000800 */
[----:B------:R-:W-:Y:S01]  /*43d0*/  IMAD.IADD R3, R5, 0x1, R3 ;  /* 0x0000000105037824 */ /* 0x000fe200078e0203 */
[----:B---3--:R-:W-:Y:S01]  /*43e0*/  ISETP.NE.U32.AND P0, PT, R28, RZ, PT ;  /* 0x000000ff1c00720c */ /* 0x008fe20003f05070 */
[----:B------:R-:W-:Y:S01]  /*43f0*/  FMUL R0, R0, UR4 ;  /* 0x0000000400007c20 */ /* 0x000fe20008400000 */
[----:B------:R-:W-:Y:S02]  /*4400*/  IMAD.MOV.U32 R5, RZ, RZ, -0x1 ;  /* 0xffffffffff057424 */ /* 0x000fe400078e00ff */
[----:B------:R-:W-:Y:S01]  /*4410*/  ISETP.NE.AND.EX P0, PT, R29, RZ, PT, P0 ;  /* 0x000000ff1d00720c */ /* 0x000fe20003f05300 */
[----:B------:R3:W4:Y:S01]  /*4420*/  F2I.U32.TRUNC.NTZ R13, R0 ;  /* 0x00000000000d7305 */ /* 0x000722000020f000 */
[----:B------:R-:W3:Y:S01]  /*4430*/  LDC R15, c[0x0][0x148] ;  /* 0x00005200ff0f7b82 */ /* 0x000ee20000000800 */
[----:B0-----:R-:W-:-:S02]  /*4440*/  SHF.R.U64 R12, R4, R6, R3 ;  /* 0x00000006040c7219 */ /* 0x001fc40000001203 */
[----:B------:R-:W-:-:S05]  /*4450*/  SHF.R.U32.HI R3, RZ, R6, R3 ;  /* 0x00000006ff037219 */ /* 0x000fca0000011603 */
[----:B------:R-:W0:Y:S01]  /*4460*/  LDC R20, c[0x0][0x600] ;  /* 0x00018000ff147b82 */ /* 0x000e220000000800 */
[-CC-:B-1----:R-:W-:Y:S02]  /*4470*/  SHF.R.U64 R10, R12, R8.reuse, R3.reuse ;  /* 0x000000080c0a7219 */ /* 0x182fe40000001203 */
[----:B------:R-:W-:-:S05]  /*4480*/  SHF.R.U32.HI R3, RZ, R8, R3 ;  /* 0x00000008ff037219 */ /* 0x000fca0000011603 */
[----:B------:R-:W1:Y:S01]  /*4490*/  LDC R27, c[0x0][0x648] ;  /* 0x00019200ff1b7b82 */ /* 0x000e620000000800 */
[-C--:B--2---:R-:W-:Y:S02]  /*44a0*/  SHF.L.U32 R4, R5, R26.reuse, RZ ;  /* 0x0000001a05047219 */ /* 0x084fe400000006ff */
[-CC-:B------:R-:W-:Y:S02]  /*44b0*/  SHF.R.U64 R14, R10, R26.reuse, R3.reuse ;  /* 0x0000001a0a0e7219 */ /* 0x180fe40000001203 */
[----:B------:R-:W-:Y:S02]  /*44c0*/  SHF.R.U32.HI R5, RZ, R26, R3 ;  /* 0x0000001aff057219 */ /* 0x000fe40000011603 */
[----:B------:R-:W-:Y:S01]  /*44d0*/  LOP3.LUT R25, RZ, R4, RZ, 0x33, !PT ;  /* 0x00000004ff197212 */ /* 0x000fe200078e33ff */
[----:B------:R-:W2:Y:S01]  /*44e0*/  LDC R30, c[0x0][0x638] ;  /* 0x00018e00ff1e7b82 */ /* 0x000ea20000000800 */
[----:B------:R-:W-:Y:S01]  /*44f0*/  SHF.L.U32 R26, R7, R26, RZ ;  /* 0x0000001a071a7219 */ /* 0x000fe200000006ff */
[----:B------:R-:W-:-:S06]  /*4500*/  IMAD.MOV.U32 R4, RZ, RZ, R14 ;  /* 0x000000ffff047224 */ /* 0x000fcc00078e000e */
[----:B------:R-:W0:Y:S01]  /*4510*/  LDC R31, c[0x0][0x610] ;  /* 0x00018400ff1f7b82 */ /* 0x000e220000000800 */
[----:B----4-:R-:W-:Y:S05]  /*4520*/  @!P0 BRA `(.L_x_94) ;  /* 0x0000000000288947 */ /* 0x010fea0003800000 */
[----:B------:R-:W4:Y:S02]  /*4530*/  LDC R3, c[0x0][0x64c] ;  /* 0x00019300ff037b82 */ /* 0x000f240000000800 */
[----:B----4-:R-:W-:-:S05]  /*4540*/  IADD3 R3, P0, R14, R3, RZ ;  /* 0x000000030e037210 */ /* 0x010fca0007f1e0ff */
        /* <DEDUP_REMOVED lines=8> */
.L_x_94:
[----:B------:R-:W-:Y:S01]  /*45d0*/  ISETP.NE.AND P0, PT, R2, 0x1, PT ;  /* 0x000000010200780c */ /* 0x000fe20003f05270 */
[----:B0-----:R-:W-:Y:S01]  /*45e0*/  VIADD R7, R20, 0xffffffff ;  /* 0xffffffff14077836 */ /* 0x001fe20000000000 */
[----:B-1-3--:R-:W-:Y:S01]  /*45f0*/  SHF.R.U64 R0, R4, R27, R5 ;  /* 0x0000001b04007219 */ /* 0x00afe20000001205 */
[----:B------:R-:W-:Y:S01]  /*4600*/  IMAD.MOV R13, RZ, RZ, -R13 ;  /* 0x000000ffff0d7224 */ /* 0x000fe200078e0a0d */
[----:B------:R-:W-:Y:S01]  /*4610*/  LOP3.LUT R5, R10, R25, RZ, 0xc0, !PT ;  /* 0x000000190a057212 */ /* 0x000fe200078ec0ff */
[----:B------:R-:W-:Y:S01]  /*4620*/  IMAD.MOV.U32 R4, RZ, RZ, 0x1 ;  /* 0x00000001ff047424 */ /* 0x000fe200078e00ff */
[----:B------:R-:W-:Y:S01]  /*4630*/  LOP3.LUT R12, R12, R7, RZ, 0xc0, !PT ;  /* 0x000000070c0c7212 */ /* 0x000fe200078ec0ff */
[----:B------:R-:W-:Y:S02]  /*4640*/  IMAD.MOV R3, RZ, RZ, -R0 ;  /* 0x000000ffff037224 */ /* 0x000fe400078e0a00 */
[----:B------:R-:W-:Y:S02]  /*4650*/  IMAD R0, R26, R0, R5 ;  /* 0x000000001a007224 */ /* 0x000fe400078e0205 */
[----:B--2---:R-:W-:-:S02]  /*4660*/  IMAD R3, R3, R30, R14 ;  /* 0x0000001e03037224 */ /* 0x004fc400078e020e */
[----:B------:R-:W-:Y:S02]  /*4670*/  @P0 IMAD R21, R15, R13, R24 ;  /* 0x0000000d0f150224 */ /* 0x000fe400078e0218 */
[----:B------:R-:W-:Y:S01]  /*4680*/  IMAD R5, R3, R20, R12 ;  /* 0x0000001403057224 */ /* 0x000fe200078e020c */
[----:B------:R-:W-:Y:S01]  /*4690*/  PRMT R3, R4, 0x7610, R3 ;  /* 0x0000761004037816 */ /* 0x000fe20000000003 */
[----:B------:R-:W-:-:S05]  /*46a0*/  IMAD R0, R0, R31, R21 ;  /* 0x0000001f00007224 */ /* 0x000fca00078e0215 */
[----:B------:R-:W-:Y:S02]  /*46b0*/  SEL R59, R5, R0, !P0 ;  /* 0x00000000053b7207 */ /* 0x000fe40004000000 */
[----:B------:R-:W-:-:S07]  /*46c0*/  SEL R0, R0, R5, !P0 ;  /* 0x0000000500007207 */ /* 0x000fce0004000000 */
.L_x_92:
[----:B------:R-:W-:Y:S01]  /*46d0*/  LOP3.LUT P0, RZ, R3, 0xff, RZ, 0xc0, !PT ;  /* 0x000000ff03ff7812 */ /* 0x000fe2000780c0ff */
[----:B------:R-:W-:-:S12]  /*46e0*/  IMAD.MOV.U32 R58, RZ, RZ, R0 ;  /* 0x000000ffff3a7224 */ /* 0x000fd800078e0000 */
[----:B------:R-:W-:Y:S05]  /*46f0*/  @P0 BRA `(.L_x_95) ;  /* 0xffffffc800400947 */ /* 0x000fea000383ffff */
[----:B------:R-:W-:Y:S05]  /*4700*/  EXIT ;  /* 0x000000000000794d */ /* 0x000fea0003800000 */
.L_x_4:
[----:B0-----:R-:W-:Y:S01]  /*4710*/  ULDC.64 UR4, c[0x0][0x650] ;  /* 0x0001940000047ab9 */ /* 0x001fe20000000a00 */
        /* <DEDUP_REMOVED lines=25> */
.L_x_97:
[--C-:B------:R-:W-:Y:S01]  /*48b0*/  SHF.R.U64 R12, R10, R14, R11.reuse ;  /* 0x0000000e0a0c7219 */ /* 0x100fe2000000120b */
[----:B------:R-:W0:Y:S01]  /*48c0*/  LDC R22, c[0x0][0x618] ;  /* 0x00018600ff167b82 */ /* 0x000e220000000800 */
[----:B------:R-:W-:Y:S01]  /*48d0*/  I2FP.F32.U32 R6, R4 ;  /* 0x0000000400067245 */ /* 0x000fe20000201000 */
[----:B------:R-:W-:Y:S01]  /*48e0*/  ULDC UR4, c[0x0][0x150] ;  /* 0x0000540000047ab9 */ /* 0x000fe20000000800 */
[----:B------:R-:W-:Y:S02]  /*48f0*/  SHF.R.U32.HI R5, RZ, R14, R11 ;  /* 0x0000000eff057219 */ /* 0x000fe4000001160b */
[----:B------:R-:W-:Y:S01]  /*4900*/  IADD3 R9, P0, RZ, -R12, RZ ;  /* 0x8000000cff097210 */ /* 0x000fe20007f1e0ff */
[----:B------:R-:W-:Y:S01]  /*4910*/  FMUL R11, R6, UR4 ;  /* 0x00000004060b7c20 */ /* 0x000fe20008400000 */
[----:B------:R-:W-:Y:S01]  /*4920*/  ULDC UR4, c[0x0][0x154] ;  /* 0x0000550000047ab9 */ /* 0x000fe20000000800 */
[----:B------:R-:W1:Y:S02]  /*4930*/  LDC.64 R24, c[0x0][0x640] ;  /* 0x00019000ff187b82 */ /* 0x000e640000000a00 */
[----:B------:R-:W-:-:S02]  /*4940*/  IMAD.X R5, RZ, RZ, ~R5, P0 ;  /* 0x000000ffff057224 */ /* 0x000fc400000e0e05 */
[----:B------:R-:W2:Y:S01]  /*4950*/  F2I.U32.TRUNC.NTZ R11, R11 ;  /* 0x0000000b000b7305 */ /* 0x000ea2000020f000 */
[----:B------:R-:W-:-:S03]  /*4960*/  IMAD.WIDE.U32 R6, R9, R20, R16 ;  /* 0x0000001409067225 */ /* 0x000fc600078e0010 */
[----:B------:R-:W3:Y:S01]  /*4970*/  LDC R13, c[0x0][0x144] ;  /* 0x00005100ff0d7b82 */ /* 0x000ee20000000800 */
[----:B------:R-:W-:-:S04]  /*4980*/  IMAD R8, R5, R20, RZ ;  /* 0x0000001405087224 */ /* 0x000fc800078e02ff */
[----:B------:R-:W-:Y:S02]  /*4990*/  IMAD R5, R9, R21, R8 ;  /* 0x0000001509057224 */ /* 0x000fe400078e0208 */
[----:B------:R-:W-:Y:S01]  /*49a0*/  IMAD.MOV.U32 R8, RZ, RZ, -0x1 ;  /* 0xffffffffff087424 */ /* 0x000fe200078e00ff */
[----:B------:R-:W4:Y:S01]  /*49b0*/  LDC R14, c[0x0][0x608] ;  /* 0x00018200ff0e7b82 */ /* 0x000f220000000800 */
[----:B------:R-:W-:Y:S01]  /*49c0*/  IMAD.IADD R5, R7, 0x1, R5 ;  /* 0x0000000107057824 */ /* 0x000fe200078e0205 */
[----:B------:R-:W-:-:S04]  /*49d0*/  I2FP.F32.U32 R7, R3 ;  /* 0x0000000300077245 */ /* 0x000fc80000201000 */
[-C--:B0-----:R-:W-:Y:S01]  /*49e0*/  SHF.R.U64 R10, R6, R22.reuse, R5 ;  /* 0x00000016060a7219 */ /* 0x081fe20000001205 */
[----:B--2---:R-:W-:Y:S01]  /*49f0*/  IMAD.MOV R6, RZ, RZ, -R11 ;  /* 0x000000ffff067224 */ /* 0x004fe200078e0a0b */
[----:B------:R-:W0:Y:S01]  /*4a00*/  LDC R9, c[0x0][0x658] ;  /* 0x00019600ff097b82 */ /* 0x000e220000000800 */
[----:B-1----:R-:W-:Y:S01]  /*4a10*/  ISETP.NE.U32.AND P0, PT, R24, RZ, PT ;  /* 0x000000ff1800720c */ /* 0x002fe20003f05070 */
[----:B------:R-:W-:Y:S01]  /*4a20*/  FMUL R7, R7, UR4 ;  /* 0x0000000407077c20 */ /* 0x000fe20008400000 */
[----:B------:R-:W-:Y:S02]  /*4a30*/  SHF.R.U32.HI R5, RZ, R22, R5 ;  /* 0x00000016ff057219 */ /* 0x000fe40000011605 */
[----:B------:R-:W-:-:S03]  /*4a40*/  ISETP.NE.AND.EX P0, PT, R25, RZ, PT, P0 ;  /* 0x000000ff1900720c */ /* 0x000fc60003f05300 */
[----:B------:R-:W1:Y:S01]  /*4a50*/  LDC R20, c[0x0][0x148] ;  /* 0x00005200ff147b82 */ /* 0x000e620000000800 */
[----:B---3--:R-:W-:Y:S02]  /*4a60*/  IMAD R23, R13, R6, R4 ;  /* 0x000000060d177224 */ /* 0x008fe400078e0204 */
[----:B------:R-:W-:-:S05]  /*4a70*/  IMAD.MOV.U32 R6, RZ, RZ, 0x1 ;  /* 0x00000001ff067424 */ /* 0x000fca00078e00ff */
[----:B------:R-:W2:Y:S01]  /*4a80*/  LDC R21, c[0x0][0x600] ;  /* 0x00018000ff157b82 */ /* 0x000ea20000000800 */
[-CC-:B----4-:R-:W-:Y:S02]  /*4a90*/  SHF.R.U64 R13, R10, R14.reuse, R5.reuse ;  /* 0x0000000e0a0d7219 */ /* 0x190fe40000001205 */
[----:B------:R-:W-:Y:S02]  /*4aa0*/  SHF.R.U32.HI R4, RZ, R14, R5 ;  /* 0x0000000eff047219 */ /* 0x000fe40000011605 */
[----:B------:R3:W4:Y:S03]  /*4ab0*/  F2I.U32.TRUNC.NTZ R14, R7 ;  /* 0x00000007000e7305 */ /* 0x000726000020f000 */
[----:B------:R-:W1:Y:S01]  /*4ac0*/  LDC R26, c[0x0][0x648] ;  /* 0x00019200ff1a7b82 */ /* 0x000e620000000800 */
[-C--:B0-----:R-:W-:Y:S02]  /*4ad0*/  SHF.R.U64 R15, R13, R9.reuse, R4 ;  /* 0x000000090d0f7219 */ /* 0x081fe40000001204 */
[----:B------:R-:W-:-:S02]  /*4ae0*/  SHF.L.U32 R8, R8, R9, RZ ;  /* 0x0000000908087219 */ /* 0x000fc400000006ff */
[-C--:B------:R-:W-:Y:S01]  /*4af0*/  SHF.R.U32.HI R5, RZ, R9.reuse, R4 ;  /* 0x00000009ff057219 */ /* 0x080fe20000011604 */
[----:B------:R-:W-:Y:S01]  /*4b00*/  IMAD.MOV.U32 R4, RZ, RZ, R15 ;  /* 0x000000ffff047224 */ /* 0x000fe200078e000f */
[----:B------:R-:W-:Y:S01]  /*4b10*/  SHF.L.U32 R22, R6, R9, RZ ;  /* 0x0000000906167219 */ /* 0x000fe200000006ff */
[----:B------:R-:W0:Y:S01]  /*4b20*/  LDC R27, c[0x0][0x638] ;  /* 0x00018e00ff1b7b82 */ /* 0x000e220000000800 */
[----:B------:R-:W-:-:S07]  /*4b30*/  LOP3.LUT R28, RZ, R8, RZ, 0x33, !PT ;  /* 0x00000008ff1c7212 */ /* 0x000fce00078e33ff */
        /* <DEDUP_REMOVED lines=12> */
.L_x_98:
[----:B------:R-:W-:Y:S01]  /*4c00*/  ISETP.NE.AND P0, PT, R2, 0x1, PT ;  /* 0x000000010200780c */ /* 0x000fe20003f05270 */
[----:B--2---:R-:W-:Y:S01]  /*4c10*/  VIADD R7, R21, 0xffffffff ;  /* 0xffffffff15077836 */ /* 0x004fe20000000000 */
[----:B-1----:R-:W-:Y:S01]  /*4c20*/  SHF.R.U64 R5, R4, R26, R5 ;  /* 0x0000001a04057219 */ /* 0x002fe20000001205 */
[----:B------:R-:W-:Y:S01]  /*4c30*/  IMAD.MOV R14, RZ, RZ, -R14 ;  /* 0x000000ffff0e7224 */ /* 0x000fe200078e0a0e */
[----:B------:R-:W-:Y:S01]  /*4c40*/  LOP3.LUT R4, R13, R28, RZ, 0xc0, !PT ;  /* 0x0000001c0d047212 */ /* 0x000fe200078ec0ff */
[----:B------:R-:W-:Y:S01]  /*4c50*/  IMAD.MOV.U32 R8, RZ, RZ, R12 ;  /* 0x000000ffff087224 */ /* 0x000fe200078e000c */
[----:B------:R-:W-:Y:S01]  /*4c60*/  LOP3.LUT R10, R10, R7, RZ, 0xc0, !PT ;  /* 0x000000070a0a7212 */ /* 0x000fe200078ec0ff */
[----:B------:R-:W-:Y:S02]  /*4c70*/  IMAD.MOV R6, RZ, RZ, -R5 ;  /* 0x000000ffff067224 */ /* 0x000fe400078e0a05 */
[----:B------:R-:W-:-:S04]  /*4c80*/  IMAD R4, R22, R5, R4 ;  /* 0x0000000516047224 */ /* 0x000fc800078e0204 */
[----:B------:R-:W-:Y:S02]  /*4c90*/  @P0 IMAD R23, R20, R14, R3 ;  /* 0x0000000e14170224 */ /* 0x000fe400078e0203 */
[----:B0-----:R-:W-:Y:S02]  /*4ca0*/  IMAD R3, R6, R27, R15 ;  /* 0x0000001b06037224 */ /* 0x001fe400078e020f */
[----:B------:R-:W-:Y:S02]  /*4cb0*/  IMAD R7, R4, R29, R23 ;  /* 0x0000001d04077224 */ /* 0x000fe400078e0217 */
[----:B------:R-:W-:Y:S02]  /*4cc0*/  IMAD R4, R3, R21, R10 ;  /* 0x0000001503047224 */ /* 0x000fe400078e020a */
[----:B------:R-:W-:-:S03]  /*4cd0*/  IMAD.MOV.U32 R6, RZ, RZ, 0x1 ;  /* 0x00000001ff067424 */ /* 0x000fc600078e00ff */
[----:B------:R-:W-:Y:S02]  /*4ce0*/  SEL R9, R4, R7, !P0 ;  /* 0x0000000704097207 */ /* 0x000fe40004000000 */
[----:B------:R-:W-:-:S07]  /*4cf0*/  SEL R7, R7, R4, !P0 ;  /* 0x0000000407077207 */ /* 0x000fce0004000000 */
.L_x_96:
[----:B------:R-:W-:-:S08]  /*4d00*/  NOP ;  /* 0x0000000000007918 */ /* 0x000fd00000000000 */
[----:B------:R-:W0:-:S00]  /*4d10*/  USETMAXREG.DEALLOC.CTAPOOL 0x28 ;  /* 0x00000028000079c8 */ /* 0x000e0000080e0500 */
[----:B0-----:R-:W-:-:S13]  /*4d20*/  ISETP.NE.AND P0, PT, R0, RZ, PT ;  /* 0x000000ff0000720c */ /* 0x001fda0003f05270 */
[----:B------:R-:W-:Y:S05]  /*4d30*/  @P0 EXIT ;  /* 0x000000000000094d */ /* 0x000fea0003800000 */
[----:B------:R-:W-:Y:S01]  /*4d40*/  LOP3.LUT P0, RZ, R6, 0xff, RZ, 0xc0, !PT ;  /* 0x000000ff06ff7812 */ /* 0x000fe2000780c0ff */
[----:B------:R-:W-:Y:S02]  /*4d50*/  IMAD.MOV.U32 R0, RZ, RZ, 0x1 ;  /* 0x00000001ff007424 */ /* 0x000fe400078e00ff */
[----:B------:R-:W-:-:S10]  /*4d60*/  IMAD.MOV.U32 R12, RZ, RZ, RZ ;  /* 0x000000ffff0c7224 */ /* 0x000fd400078e00ff */
[----:B------:R-:W-:Y:S05]  /*4d70*/  @!P0 BRA `(.L_x_99) ;  /* 0x0000000c00308947 */ /* 0x000fea0003800000 */
[----:B------:R-:W0:Y:S01]  /*4d80*/  LDC R0, c[0x0][0x28c] ;  /* 0x0000a300ff007b82 */ /* 0x000e220000000800 */
[----:B------:R-:W-:Y:S01]  /*4d90*/  ULDC UR5, c[0x0][0x600] ;  /* 0x0001800000057ab9 */ /* 0x000fe20000000800 */
[----:B------:R-:W-:Y:S01]  /*4da0*/  ULDC UR4, c[0x0][0xc] ;  /* 0x0000030000047ab9 */ /* 0x000fe20000000800 */
[----:B------:R-:W-:Y:S01]  /*4db0*/  UIADD3 UR16, UR5, -0x1, URZ ;  /* 0xffffffff05107890 */ /* 0x000fe2000fffe03f */
[C---:B------:R-:W-:Y:S01]  /*4dc0*/  LOP3.LUT P2, RZ, R18.reuse, 0x7f, RZ, 0xc0, !PT ;  /* 0x0000007f12ff7812 */ /* 0x040fe2000784c0ff */
[----:B------:R-:W-:Y:S01]  /*4dd0*/  ULDC UR6, c[0x0][0x658] ;  /* 0x0001960000067ab9 */ /* 0x000fe20000000800 */
[----:B------:R-:W-:Y:S01]  /*4de0*/  ULDC UR5, c[0x0][0x10] ;  /* 0x0000040000057ab9 */ /* 0x000fe20000000800 */
[----:B------:R-:W-:Y:S01]  /*4df0*/  UMOV UR7, 0xffffffff ;  /* 0xffffffff00077882 */ /* 0x000fe20000000000 */
[----:B------:R-:W-:Y:S01]  /*4e00*/  UMOV UR8, 0x1 ;  /* 0x0000000100087882 */ /* 0x000fe20000000000 */
[----:B------:R-:W-:Y:S01]  /*4e10*/  UIMAD.WIDE.U32 UR4, UR4, UR5, URZ ;  /* 0x00000005040472a5 */ /* 0x000fe2000f8e003f */
[----:B------:R-:W-:Y:S01]  /*4e20*/  LOP3.LUT P0, RZ, R18, 0x1f, RZ, 0xc0, !PT ;  /* 0x0000001f12ff7812 */ /* 0x000fe2000780c0ff */
[----:B------:R-:W-:Y:S01]  /*4e30*/  USHF.L.U32 UR7, UR7, UR6, URZ ;  /* 0x0000000607077299 */ /* 0x000fe2000800063f */
[----:B------:R-:W-:Y:S01]  /*4e40*/  BSSY B0, `(.L_x_99) ;  /* 0x00000bf000007945 */ /* 0x000fe20003800000 */
[----:B------:R-:W-:Y:S01]  /*4e50*/  USHF.L.U32 UR18, UR8, UR6, URZ ;  /* 0x0000000608127299 */ /* 0x000fe2000800063f */
[----:B------:R-:W-:Y:S01]  /*4e60*/  IMAD.MOV.U32 R13, RZ, RZ, 0x1 ;  /* 0x00000001ff0d7424 */ /* 0x000fe200078e00ff */
[----:B------:R-:W-:Y:S01]  /*4e70*/  LOP3.LUT R11, R19, 0x2, RZ, 0xfc, !PT ;  /* 0x00000002130b7812 */ /* 0x000fe200078efcff */
[----:B------:R-:W-:Y:S01]  /*4e80*/  ULDC UR6, c[0x0][0x14] ;  /* 0x0000050000067ab9 */ /* 0x000fe20000000800 */
[----:B------:R-:W-:Y:S01]  /*4e90*/  PLOP3.LUT P0, PT, P0, P2, PT, 0x8a, 0x0 ;  /* 0x000000000000781c */ /* 0x000fe20000705172 */
[----:B------:R-:W-:Y:S01]  /*4ea0*/  UIMAD.WIDE.U32 UR20, UR4, UR6, URZ ;  /* 0x00000006041472a5 */ /* 0x000fe2000f8e003f */
[----:B------:R-:W-:Y:S01]  /*4eb0*/  IMAD.MOV.U32 R12, RZ, RZ, RZ ;  /* 0x000000ffff0c7224 */ /* 0x000fe200078e00ff */
[----:B------:R-:W-:-:S02]  /*4ec0*/  UIMAD UR13, UR5, UR6, URZ ;  /* 0x00000006050d72a4 */ /* 0x000fc4000f8e023f */
[----:B------:R-:W-:Y:S01]  /*4ed0*/  ULOP3.LUT UR17, URZ, UR7, URZ, 0x33, !UPT ;  /* 0x000000073f117292 */ /* 0x000fe2000f8e333f */
[----:B0-----:R-:W-:Y:S01]  /*4ee0*/  VIADD R0, R0, 0x3f ;  /* 0x0000003f00007836 */ /* 0x001fe20000000000 */
[----:B------:R-:W-:Y:S01]  /*4ef0*/  UIADD3 UR13, UR21, UR13, URZ ;  /* 0x0000000d150d7290 */ /* 0x000fe2000fffe03f */
[----:B------:R-:W-:-:S03]  /*4f00*/  ULDC.64 UR22, c[0x0][0x198] ;  /* 0x0000660000167ab9 */ /* 0x000fc60000000a00 */
[----:B------:R-:W-:-:S04]  /*4f10*/  SHF.R.S32.HI R3, RZ, 0x1f, R0 ;  /* 0x0000001fff037819 */ /* 0x000fc80000011400 */
[----:B------:R-:W-:Y:S01]  /*4f20*/  LEA.HI R3, R3, R0, RZ, 0x6 ;  /* 0x0000000003037211 */ /* 0x000fe200078f30ff */
[----:B------:R-:W-:-:S03]  /*4f30*/  IMAD.MOV.U32 R0, RZ, RZ, 0x1 ;  /* 0x00000001ff007424 */ /* 0x000fc600078e00ff */
[----:B------:R-:W-:-:S05]  /*4f40*/  SHF.R.S32.HI R3, RZ, 0x6, R3 ;  /* 0x00000006ff037819 */ /* 0x000fca0000011403 */
[----:B------:R-:W-:-:S07]  /*4f50*/  VIADD R10, R3, 0x1 ;  /* 0x00000001030a7836 */ /* 0x000fce0000000000 */
.L_x_111:
[----:B------:R-:W-:-:S03]  /*4f60*/  UMOV UR4, 0xffffffff ;  /* 0xffffffff00047882 */ /* 0x000fc60000000000 */
[----:B------:R-:W-:Y:S05]  /*4f70*/  BRA.DIV UR4, `(.L_x_100) ;  /* 0x0000001204507947 */ /* 0x000fea000b800000 */
[----:B------:R-:W-:-:S13]  /*4f80*/  ELECT P6, URZ, PT ;  /* 0x00000000003f782f */ /* 0x000fda00038c0000 */
.L_x_127:
[----:B------:R-:W0:Y:S01]  /*4f90*/  LDC R4, c[0x0][0x28c] ;  /* 0x0000a300ff047b82 */ /* 0x000e220000000800 */
[----:B------:R-:W-:Y:S01]  /*4fa0*/  BSSY B1, `(.L_x_101) ;  /* 0x0000037000017945 */ /* 0x000fe20003800000 */
[----:B0-----:R-:W-:-:S13]  /*4fb0*/  ISETP.LT.OR P6, PT, R4, 0x1, !P6 ;  /* 0x000000010400780c */ /* 0x001fda00077c1670 */
[----:B------:R-:W-:Y:S05]  /*4fc0*/  @P6 BRA `(.L_x_102) ;  /* 0x0000000000d06947 */ /* 0x000fea0003800000 */
[----:B------:R-:W-:Y:S02]  /*4fd0*/  IMAD.SHL.U32 R15, R9, 0x40, RZ ;  /* 0x00000040090f7824 */ /* 0x000fe400078e00ff */
[----:B------:R-:W-:Y:S02]  /*4fe0*/  IMAD.SHL.U32 R18, R7, 0x80, RZ ;  /* 0x0000008007127824 */ /* 0x000fe400078e00ff */
[----:B------:R-:W-:Y:S02]  /*4ff0*/  IMAD.MOV.U32 R20, RZ, RZ, RZ ;  /* 0x000000ffff147224 */ /* 0x000fe400078e00ff */
[----:B------:R-:W-:Y:S02]  /*5000*/  IMAD.MOV.U32 R4, RZ, RZ, R10 ;  /* 0x000000ffff047224 */ /* 0x000fe400078e000a */
[----:B------:R-:W-:Y:S02]  /*5010*/  IMAD.MOV.U32 R5, RZ, RZ, R0 ;  /* 0x000000ffff057224 */ /* 0x000fe400078e0000 */
[----:B------:R-:W-:-:S07]  /*5020*/  IMAD.MOV.U32 R6, RZ, RZ, R12 ;  /* 0x000000ffff067224 */ /* 0x000fce00078e000c */
.L_x_106:
[----:B------:R-:W0:Y:S01]  /*5030*/  S2R R14, SR_CgaCtaId ;  /* 0x00000000000e7919 */ /* 0x000e220000008800 */
[----:B------:R-:W-:Y:S01]  /*5040*/  MOV R7, 0x400 ;  /* 0x0000040000077802 */ /* 0x000fe20000000f00 */
[----:B------:R-:W1:Y:S03]  /*5050*/  @!P2 LDC R9, c[0x0][0x500] ;  /* 0x00014000ff09ab82 */ /* 0x000e660000000800 */
[----:B0-----:R-:W-:Y:S02]  /*5060*/  LEA R21, R14, R7, 0x18 ;  /* 0x000000070e157211 */ /* 0x001fe400078ec0ff */
[----:B------:R-:W-:-:S03]  /*5070*/  SHF.L.U32 R7, R5, 0x1f, RZ ;  /* 0x0000001f05077819 */ /* 0x000fc600000006ff */
[----:B------:R-:W-:-:S04]  /*5080*/  IMAD R14, R6, 0x8, R21 ;  /* 0x00000008060e7824 */ /* 0x000fc800078e0215 */
[----:B------:R-:W0:Y:S02]  /*5090*/  SYNCS.PHASECHK.TRANS64.TRYWAIT P1, [R14+URZ+0x48], R7 ;  /* 0x000048070e0075a7 */ /* 0x000e24000802017f */
[----:B01----:R-:W-:Y:S05]  /*50a0*/  @!P1 BRA `(.L_x_103) ;  /* 0x0000001000249947 */ /* 0x003fea0003800000 */
.L_x_128:
[----:B0-----:R-:W-:Y:S01]  /*50b0*/  PRMT R7, R11, 0x9910, RZ ;  /* 0x000099100b077816 */ /* 0x001fe200000000ff */
[----:B------:R0:W-:Y:S03]  /*50c0*/  @!P2 SYNCS.ARRIVE.TRANS64 RZ, [R14+URZ], R9 ;  /* 0x000000090effa9a7 */ /* 0x0001e6000800003f */
[----:B------:R-:W-:-:S13]  /*50d0*/  ISETP.NE.AND P1, PT, R7, 0x2, PT ;  /* 0x000000020700780c */ /* 0x000fda0003f25270 */
[----:B0-----:R-:W-:Y:S05]  /*50e0*/  @P1 BRA `(.L_x_104) ;  /* 0x0000000000041947 */ /* 0x001fea0003800000 */
[----:B------:R-:W-:Y:S01]  /*50f0*/  BPT.TRAP 0x1 ;  /* 0x000000040000795c */ /* 0x000fe20000300000 */
.L_x_104:
[----:B------:R-:W-:Y:S05]  /*5100*/  @P0 BRA `(.L_x_105) ;  /* 0x0000000000040947 */ /* 0x000fea0003800000 */
[----:B------:R-:W-:Y:S01]  /*5110*/  BPT.TRAP 0x1 ;  /* 0x000000040000795c */ /* 0x000fe20000300000 */
.L_x_105:
[--C-:B------:R-:W-:Y:S01]  /*5120*/  IMAD R7, R6, 0x4000, R21.reuse ;  /* 0x0000400006077824 */ /* 0x100fe200078e0215 */
[----:B------:R-:W-:Y:S01]  /*5130*/  R2UR UR9, R14 ;  /* 0x000000000e0972ca */ /* 0x000fe200000e0000 */
[----:B------:R-:W-:Y:S01]  /*5140*/  IMAD R21, R6, 0x2000, R21 ;  /* 0x0000200006157824 */ /* 0x000fe200078e0215 */
[----:B------:R-:W-:Y:S01]  /*5150*/  UIADD3 UR4, UP0, UR22, 0xf0, URZ ;  /* 0x000000f016047890 */ /* 0x000fe2000ff1e03f */
[----:B------:R-:W-:Y:S01]  /*5160*/  VIADD R4, R4, 0xffffffff ;  /* 0xffffffff04047836 */ /* 0x000fe20000000000 */
[----:B------:R-:W-:Y:S01]  /*5170*/  R2UR UR5, R7 ;  /* 0x00000000070572ca */ /* 0x000fe200000e0000 */
[----:B------:R-:W-:Y:S01]  /*5180*/  UIADD3 UR24, UP1, UR22, 0x1f0, URZ ;  /* 0x000001f016187890 */ /* 0x000fe2000ff3e03f */
[----:B------:R-:W-:Y:S01]  /*5190*/  R2UR UR8, R21 ;  /* 0x00000000150872ca */ /* 0x000fe200000e0000 */
[----:B------:R-:W-:Y:S01]  /*51a0*/  VIADD R6, R6, 0x1 ;  /* 0x0000000106067836 */ /* 0x000fe20000000000 */
[----:B------:R-:W-:Y:S01]  /*51b0*/  R2UR UR11, R18 ;  /* 0x00000000120b72ca */ /* 0x000fe200000e0000 */
[----:B------:R-:W-:Y:S01]  /*51c0*/  UIADD3.X UR25, URZ, UR23, URZ, UP1, !UPT ;  /* 0x000000173f197290 */ /* 0x000fe20008ffe43f */
[----:B------:R-:W-:Y:S01]  /*51d0*/  R2UR UR10, R20 ;  /* 0x00000000140a72ca */ /* 0x000fe200000e0000 */
[----:B------:R-:W-:Y:S01]  /*51e0*/  UMOV UR6, 0x0 ;  /* 0x0000000000067882 */ /* 0x000fe20000000000 */
[----:B------:R-:W-:Y:S01]  /*51f0*/  R2UR UR12, R8 ;  /* 0x00000000080c72ca */ /* 0x000fe200000e0000 */
[----:B------:R-:W-:Y:S01]  /*5200*/  UMOV UR7, 0x10000000 ;  /* 0x1000000000077882 */ /* 0x000fe20000000000 */
[----:B------:R-:W-:Y:S01]  /*5210*/  R2UR UR19, R15 ;  /* 0x000000000f1372ca */ /* 0x000fe200000e0000 */
[----:B------:R-:W-:Y:S01]  /*5220*/  VIADD R20, R20, 0x40 ;  /* 0x0000004014147836 */ /* 0x000fe20000000000 */
[----:B------:R-:W-:Y:S01]  /*5230*/  ISETP.GT.AND P3, PT, R4, 0x1, PT ;  /* 0x000000010400780c */ /* 0x000fe20003f64270 */
[----:B------:R-:W-:Y:S01]  /*5240*/  UIADD3 UR14, UR5, 0x180, URZ ;  /* 0x00000180050e7890 */ /* 0x000fe2000fffe03f */
[----:B------:R-:W-:Y:S01]  /*5250*/  ISETP.NE.AND P1, PT, R6, 0x9, PT ;  /* 0x000000090600780c */ /* 0x000fe20003f25270 */
[----:B------:R-:W-:-:S02]  /*5260*/  UIADD3.X UR5, URZ, UR23, URZ, UP0, !UPT ;  /* 0x000000173f057290 */ /* 0x000fc400087fe43f */
[----:B------:R-:W-:Y:S01]  /*5270*/  UIADD3 UR15, UR8, 0x24180, URZ ;  /* 0x00024180080f7890 */ /* 0x000fe2000fffe03f */
[----:B------:R-:W-:Y:S02]  /*5280*/  SEL R14, RZ, 0x1, P1 ;  /* 0x00000001ff0e7807 */ /* 0x000fe40000800000 */
[----:B------:R-:W-:Y:S01]  /*5290*/  UMOV UR8, UR14 ;  /* 0x0000000e00087c82 */ /* 0x000fe20008000000 */
[----:B------:R-:W-:Y:S02]  /*52a0*/  SEL R6, R6, RZ, P1 ;  /* 0x000000ff06067207 */ /* 0x000fe40000800000 */
[----:B------:R-:W-:Y:S01]  /*52b0*/  LOP3.LUT R5, R5, R14, RZ, 0x3c, !PT ;  /* 0x0000000e05057212 */ /* 0x000fe200078e3cff */
[----:B------:R0:W-:Y:S02]  /*52c0*/  UTMALDG.3D [UR8], [UR4], desc[UR6] ;  /* 0x00000608040075b4 */ /* 0x0001e40008011000 */
[----:B0-----:R-:W-:Y:S01]  /*52d0*/  UMOV UR8, UR15 ;  /* 0x0000000f00087c82 */ /* 0x001fe20008000000 */
[----:B------:R-:W-:-:S02]  /*52e0*/  UMOV UR11, UR19 ;  /* 0x00000013000b7c82 */ /* 0x000fc40008000000 */
[----:B------:R0:W-:Y:S02]  /*52f0*/  UTMALDG.3D [UR8], [UR24], desc[UR6] ;  /* 0x00000608180075b4 */ /* 0x0001e40008011000 */
[----:B0-----:R-:W-:Y:S05]  /*5300*/  @P3 BRA `(.L_x_106) ;  /* 0xfffffffc00483947 */ /* 0x001fea000383ffff */
.L_x_102:
[----:B------:R-:W-:Y:S05]  /*5310*/  BSYNC B1 ;  /* 0x0000000000017941 */ /* 0x000fea0003800000 */
.L_x_101:
[----:B------:R-:W-:Y:S01]  /*5320*/  LOP3.LUT P3, RZ, R13, 0xff, RZ, 0xc0, !PT ;  /* 0x000000ff0dff7812 */ /* 0x000fe2000786c0ff */
[----:B------:R-:W-:Y:S01]  /*5330*/  IMAD.IADD R12, R3, 0x1, R12 ;  /* 0x00000001030c7824 */ /* 0x000fe200078e020c */
[----:B------:R-:W-:Y:S01]  /*5340*/  IADD3 R16, P4, R16, UR20, RZ ;  /* 0x0000001410107c10 */ /* 0x000fe2000ff9e0ff */
[----:B------:R-:W-:Y:S01]  /*5350*/  ULDC.64 UR4, c[0x0][0x650] ;  /* 0x0001940000047ab9 */ /* 0x000fe20000000a00 */
[----:B------:R-:W-:Y:S01]  /*5360*/  BSSY B1, `(.L_x_107) ;  /* 0x000006a000017945 */ /* 0x000fe20003800000 */
[----:B------:R-:W-:Y:S01]  /*5370*/  IMAD.MOV.U32 R9, RZ, RZ, -0x1 ;  /* 0xffffffffff097424 */ /* 0x000fe200078e00ff */
[----:B------:R-:W-:Y:S01]  /*5380*/  ISETP.GT.U32.AND P1, PT, R12, 0x8, PT ;  /* 0x000000080c00780c */ /* 0x000fe20003f24070 */
[----:B------:R-:W-:Y:S01]  /*5390*/  IMAD.MOV.U32 R8, RZ, RZ, -0x1 ;  /* 0xffffffffff087424 */ /* 0x000fe200078e00ff */
[----:B------:R-:W-:Y:S02]  /*53a0*/  IADD3.X R17, R17, UR13, RZ, P4, !PT ;  /* 0x0000000d11117c10 */ /* 0x000fe4000a7fe4ff */
[----:B------:R-:W-:-:S02]  /*53b0*/  ISETP.LT.U32.AND P1, PT, R3, 0x9, P1 ;  /* 0x000000090300780c */ /* 0x000fc40000f21070 */
[----:B------:R-:W-:Y:S01]  /*53c0*/  PRMT R13, RZ, 0x7610, R13 ;  /* 0x00007610ff0d7816 */ /* 0x000fe2000000000d */
[----:B------:R-:W0:Y:S01]  /*53d0*/  @P3 S2R R5, SR_CgaCtaId ;  /* 0x0000000000053919 */ /* 0x000e220000008800 */
[----:B------:R-:W-:-:S04]  /*53e0*/  @P3 MOV R4, 0x400 ;  /* 0x0000040000043802 */ /* 0x000fc80000000f00 */
[----:B0-----:R-:W-:Y:S01]  /*53f0*/  @P3 LEA R6, R5, R4, 0x18 ;  /* 0x0000000405063211 */ /* 0x001fe200078ec0ff */
[----:B------:R-:W-:-:S03]  /*5400*/  IMAD.WIDE.U32 R4, R12, 0x38e38e39, RZ ;  /* 0x38e38e390c047825 */ /* 0x000fc600078e00ff */
[----:B------:R0:W-:Y:S01]  /*5410*/  @P3 SYNCS.ARRIVE.TRANS64.A1T0 RZ, [R6+URZ+0xa8], RZ ;  /* 0x0000a8ff06ff39a7 */ /* 0x0001e2000810003f */
[----:B------:R-:W-:Y:S02]  /*5420*/  ISETP.GE.U32.AND P3, PT, R3, 0x9, PT ;  /* 0x000000090300780c */ /* 0x000fe40003f66070 */
[----:B------:R-:W-:Y:S02]  /*5430*/  SHF.R.U32.HI R7, RZ, 0x1, R5 ;  /* 0x00000001ff077819 */ /* 0x000fe40000011605 */
[----:B------:R-:W-:Y:S02]  /*5440*/  SEL R5, RZ, 0x1, !P1 ;  /* 0x00000001ff057807 */ /* 0x000fe40004800000 */
[----:B------:R-:W-:Y:S01]  /*5450*/  ISETP.GE.U32.AND P1, PT, R16, UR4, PT ;  /* 0x0000000410007c0c */ /* 0x000fe2000bf26070 */
[----:B------:R-:W-:Y:S01]  /*5460*/  IMAD R12, R7, -0x9, R12 ;  /* 0xfffffff7070c7824 */ /* 0x000fe200078e020c */
[----:B------:R-:W-:Y:S02]  /*5470*/  LOP3.LUT R0, R0, R5, RZ, 0x3c, !PT ;  /* 0x0000000500007212 */ /* 0x000fe400078e3cff */
[----:B------:R-:W-:-:S02]  /*5480*/  ISETP.GE.U32.AND.EX P1, PT, R17, UR5, PT, P1 ;  /* 0x0000000511007c0c */ /* 0x000fc4000bf26110 */
[----:B------:R-:W-:Y:S02]  /*5490*/  PRMT R4, RZ, 0x7610, R4 ;  /* 0x00007610ff047816 */ /* 0x000fe40000000004 */
[----:B------:R-:W-:Y:S01]  /*54a0*/  @P3 LOP3.LUT R0, R0, 0x1, R7, 0x78, !PT ;  /* 0x0000000100003812 */ /* 0x000fe200078e7807 */
[----:B------:R-:W-:-:S08]  /*54b0*/  IMAD.MOV.U32 R7, RZ, RZ, -0x1 ;  /* 0xffffffffff077424 */ /* 0x000fd000078e00ff */
[----:B0-----:R-:W-:Y:S05]  /*54c0*/  @P1 BRA `(.L_x_108) ;  /* 0x00000004004c1947 */ /* 0x001fea0003800000 */
[----:B------:R-:W-:Y:S01]  /*54d0*/  ULDC.64 UR4, c[0x0][0x628] ;  /* 0x00018a0000047ab9 */ /* 0x000fe20000000a00 */
[----:B------:R-:W0:Y:S01]  /*54e0*/  S2R R15, SR_CTAID.X ;  /* 0x00000000000f7919 */ /* 0x000e220000002500 */
[----:B------:R-:W-:Y:S01]  /*54f0*/  ISETP.NE.U32.AND P1, PT, RZ, UR4, PT ;  /* 0x00000004ff007c0c */ /* 0x000fe2000bf25070 */
[----:B------:R-:W-:Y:S01]  /*5500*/  ULDC UR7, c[0x0][0x630] ;  /* 0x00018c0000077ab9 */ /* 0x000fe20000000800 */
[----:B------:R-:W-:Y:S01]  /*5510*/  IMAD.MOV.U32 R4, RZ, RZ, R16 ;  /* 0x000000ffff047224 */ /* 0x000fe200078e0010 */
[----:B------:R-:W1:Y:S01]  /*5520*/  S2R R14, SR_CTAID.Y ;  /* 0x00000000000e7919 */ /* 0x000e620000002600 */
[----:B------:R-:W-:Y:S01]  /*5530*/  ISETP.NE.AND.EX P1, PT, RZ, UR5, PT, P1 ;  /* 0x00000005ff007c0c */ /* 0x000fe2000bf25310 */
[----:B------:R-:W-:-:S12]  /*5540*/  IMAD.MOV.U32 R5, RZ, RZ, R17 ;  /* 0x000000ffff057224 */ /* 0x000fd800078e0011 */
[----:B------:R-:W-:Y:S05]  /*5550*/  @!P1 BRA `(.L_x_109) ;  /* 0x0000000000289947 */ /* 0x000fea0003800000 */
[----:B------:R-:W-:Y:S02]  /*5560*/  ULDC UR6, c[0x0][0x634] ;  /* 0x00018d0000067ab9 */ /* 0x000fe40000000800 */
[----:B------:R-:W-:-:S05]  /*5570*/  IADD3 R9, P1, R16, UR6, RZ ;  /* 0x0000000610097c10 */ /* 0x000fca000ff3e0ff */
[----:B------:R-:W-:-:S04]  /*5580*/  IMAD.X R21, RZ, RZ, R17, P1 ;  /* 0x000000ffff157224 */ /* 0x000fc800008e0611 */
[----:B------:R-:W-:-:S04]  /*5590*/  IMAD.WIDE.U32 R6, R21, UR4, RZ ;  /* 0x0000000415067c25 */ /* 0x000fc8000f8e00ff */
[----:B------:R-:W-:-:S04]  /*55a0*/  IMAD.WIDE.U32 R6, P1, R9, UR5, R6 ;  /* 0x0000000509067c25 */ /* 0x000fc8000f820006 */
[----:B------:R-:W-:-:S04]  /*55b0*/  IMAD.WIDE.U32 R8, R9, UR4, RZ ;  /* 0x0000000409087c25 */ /* 0x000fc8000f8e00ff */
[----:B------:R-:W-:Y:S01]  /*55c0*/  IMAD.X R5, RZ, RZ, RZ, P1 ;  /* 0x000000ffff057224 */ /* 0x000fe200008e06ff */
[----:B------:R-:W-:Y:S01]  /*55d0*/  IADD3 RZ, P1, R9, R6, RZ ;  /* 0x0000000609ff7210 */ /* 0x000fe20007f3e0ff */
[----:B------:R-:W-:-:S04]  /*55e0*/  IMAD.MOV.U32 R4, RZ, RZ, R7 ;  /* 0x000000ffff047224 */ /* 0x000fc800078e0007 */
[----:B------:R-:W-:-:S08]  /*55f0*/  IMAD.WIDE.U32.X R4, R21, UR5, R4, P1 ;  /* 0x0000000515047c25 */ /* 0x000fd000088e0404 */
.L_x_109:
[--C-:B------:R-:W-:Y:S01]  /*5600*/  SHF.R.U64 R8, R4, UR7, R5.reuse ;  /* 0x0000000704087c19 */ /* 0x100fe20008001205 */
[----:B------:R-:W-:Y:S01]  /*5610*/  ULDC.64 UR4, c[0x0][0x620] ;  /* 0x0001880000047ab9 */ /* 0x000fe20000000a00 */
[----:B------:R-:W-:Y:S01]  /*5620*/  SHF.R.U32.HI R4, RZ, UR7, R5 ;  /* 0x00000007ff047c19 */ /* 0x000fe20008011605 */
[----:B------:R-:W2:Y:S01]  /*5630*/  LDC R24, c[0x0][0x144] ;  /* 0x00005100ff187b82 */ /* 0x000ea20000000800 */
[----:B------:R-:W-:Y:S01]  /*5640*/  IADD3 R7, P1, RZ, -R8, RZ ;  /* 0x80000008ff077210 */ /* 0x000fe20007f3e0ff */
[----:B------:R-:W-:Y:S01]  /*5650*/  ULDC.64 UR8, c[0x0][0x640] ;  /* 0x0001900000087ab9 */ /* 0x000fe20000000a00 */
[----:B0-----:R-:W-:Y:S01]  /*5660*/  I2FP.F32.U32 R9, R15 ;  /* 0x0000000f00097245 */ /* 0x001fe20000201000 */
[----:B------:R-:W-:Y:S02]  /*5670*/  ULDC UR6, c[0x0][0x608] ;  /* 0x0001820000067ab9 */ /* 0x000fe40000000800 */
[----:B------:R-:W-:Y:S01]  /*5680*/  IMAD.X R4, RZ, RZ, ~R4, P1 ;  /* 0x000000ffff047224 */ /* 0x000fe200008e0e04 */
[----:B------:R-:W-:Y:S01]  /*5690*/  ISETP.NE.U32.AND P1, PT, RZ, UR8, PT ;  /* 0x00000008ff007c0c */ /* 0x000fe2000bf25070 */
[----:B------:R-:W0:Y:S02]  /*56a0*/  LDC R21, c[0x0][0x148] ;  /* 0x00005200ff157b82 */ /* 0x000e240000000800 */
[----:B------:R-:W-:Y:S01]  /*56b0*/  IMAD R6, R4, UR4, RZ ;  /* 0x0000000404067c24 */ /* 0x000fe2000f8e02ff */
[----:B------:R-:W-:Y:S01]  /*56c0*/  ISETP.NE.AND.EX P1, PT, RZ, UR9, PT, P1 ;  /* 0x00000009ff007c0c */ /* 0x000fe2000bf25310 */
[----:B------:R-:W-:Y:S01]  /*56d0*/  IMAD.WIDE.U32 R4, R7, UR4, R16 ;  /* 0x0000000407047c25 */ /* 0x000fe2000f8e0010 */
[----:B------:R-:W-:-:S03]  /*56e0*/  ULDC UR4, c[0x0][0x150] ;  /* 0x0000540000047ab9 */ /* 0x000fc60000000800 */
[----:B------:R-:W-:Y:S02]  /*56f0*/  IMAD R7, R7, UR5, R6 ;  /* 0x0000000507077c24 */ /* 0x000fe4000f8e0206 */
[----:B------:R-:W-:Y:S01]  /*5700*/  FMUL R6, R9, UR4 ;  /* 0x0000000409067c20 */ /* 0x000fe20008400000 */
[----:B------:R-:W-:Y:S01]  /*5710*/  ULDC UR4, c[0x0][0x618] ;  /* 0x0001860000047ab9 */ /* 0x000fe20000000800 */
[----:B------:R-:W-:Y:S01]  /*5720*/  ULDC UR5, c[0x0][0x154] ;  /* 0x0000550000057ab9 */ /* 0x000fe20000000800 */
[----:B------:R-:W-:-:S03]  /*5730*/  IMAD.IADD R5, R5, 0x1, R7 ;  /* 0x0000000105057824 */ /* 0x000fc600078e0207 */
[----:B------:R-:W3:Y:S02]  /*5740*/  F2I.U32.TRUNC.NTZ R6, R6 ;  /* 0x0000000600067305 */ /* 0x000ee4000020f000 */
[----:B------:R-:W-:Y:S02]  /*5750*/  SHF.R.U64 R9, R4, UR4, R5 ;  /* 0x0000000404097c19 */ /* 0x000fe40008001205 */
[----:B-1----:R-:W-:-:S05]  /*5760*/  I2FP.F32.U32 R4, R14 ;  /* 0x0000000e00047245 */ /* 0x002fca0000201000 */
[----:B------:R-:W-:Y:S01]  /*5770*/  FMUL R22, R4, UR5 ;  /* 0x0000000504167c20 */ /* 0x000fe20008400000 */
[----:B------:R-:W-:Y:S01]  /*5780*/  SHF.R.U32.HI R4, RZ, UR4, R5 ;  /* 0x00000004ff047c19 */ /* 0x000fe20008011605 */
[----:B------:R-:W-:-:S03]  /*5790*/  ULDC UR4, c[0x0][0x658] ;  /* 0x0001960000047ab9 */ /* 0x000fc60000000800 */
[--C-:B------:R-:W-:Y:S01]  /*57a0*/  SHF.R.U64 R20, R9, UR6, R4.reuse ;  /* 0x0000000609147c19 */ /* 0x100fe20008001204 */
[----:B------:R-:W1:Y:S01]  /*57b0*/  F2I.U32.TRUNC.NTZ R22, R22 ;  /* 0x0000001600167305 */ /* 0x000e62000020f000 */
[----:B------:R-:W-:Y:S01]  /*57c0*/  SHF.R.U32.HI R5, RZ, UR6, R4 ;  /* 0x00000006ff057c19 */ /* 0x000fe20008011604 */
[----:B---3--:R-:W-:-:S03]  /*57d0*/  IMAD.MOV R6, RZ, RZ, -R6 ;  /* 0x000000ffff067224 */ /* 0x008fc600078e0a06 */
[----:B------:R-:W-:Y:S01]  /*57e0*/  SHF.R.U64 R18, R20, UR4, R5 ;  /* 0x0000000414127c19 */ /* 0x000fe20008001205 */
[----:B--2---:R-:W-:Y:S01]  /*57f0*/  IMAD R15, R24, R6, R15 ;  /* 0x00000006180f7224 */ /* 0x004fe200078e020f */
[----:B------:R-:W-:-:S03]  /*5800*/  SHF.R.U32.HI R23, RZ, UR4, R5 ;  /* 0x00000004ff177c19 */ /* 0x000fc60008011605 */
[----:B------:R-:W-:Y:S02]  /*5810*/  IMAD.MOV.U32 R4, RZ, RZ, R18 ;  /* 0x000000ffff047224 */ /* 0x000fe400078e0012 */
[----:B------:R-:W-:Y:S01]  /*5820*/  IMAD.MOV.U32 R5, RZ, RZ, R23 ;  /* 0x000000ffff057224 */ /* 0x000fe200078e0017 */
[----:B-1----:R-:W-:Y:S06]  /*5830*/  @!P1 BRA `(.L_x_110) ;  /* 0x0000000000289947 */ /* 0x002fec0003800000 */
[----:B------:R-:W-:Y:S02]  /*5840*/  ULDC UR4, c[0x0][0x64c] ;  /* 0x0001930000047ab9 */ /* 0x000fe40000000800 */
[----:B------:R-:W-:-:S05]  /*5850*/  IADD3 R5, P1, R18, UR4, RZ ;  /* 0x0000000412057c10 */ /* 0x000fca000ff3e0ff */
[----:B------:R-:W-:-:S04]  /*5860*/  IMAD.X R23, RZ, RZ, R23, P1 ;  /* 0x000000ffff177224 */ /* 0x000fc800008e0617 */
[----:B------:R-:W-:-:S04]  /*5870*/  IMAD.WIDE.U32 R6, R23, UR8, RZ ;  /* 0x0000000817067c25 */ /* 0x000fc8000f8e00ff */
[----:B------:R-:W-:-:S04]  /*5880*/  IMAD.WIDE.U32 R6, P1, R5, UR9, R6 ;  /* 0x0000000905067c25 */ /* 0x000fc8000f820006 */
[----:B------:R-:W-:-:S04]  /*5890*/  IMAD.WIDE.U32 R4, R5, UR8, RZ ;  /* 0x0000000805047c25 */ /* 0x000fc8000f8e00ff */
[----:B------:R-:W-:Y:S01]  /*58a0*/  IMAD.MOV.U32 R4, RZ, RZ, R7 ;  /* 0x000000ffff047224 */ /* 0x000fe200078e0007 */
[----:B------:R-:W-:Y:S01]  /*58b0*/  IADD3 RZ, P3, R5, R6, RZ ;  /* 0x0000000605ff7210 */ /* 0x000fe20007f7e0ff */
[----:B------:R-:W-:-:S04]  /*58c0*/  IMAD.X R5, RZ, RZ, RZ, P1 ;  /* 0x000000ffff057224 */ /* 0x000fc800008e06ff */
[----:B------:R-:W-:-:S08]  /*58d0*/  IMAD.WIDE.U32.X R4, R23, UR9, R4, P3 ;  /* 0x0000000917047c25 */ /* 0x000fd000098e0404 */
.L_x_110:
[----:B------:R-:W-:Y:S01]  /*58e0*/  ISETP.NE.AND P1, PT, R2, 0x1, PT ;  /* 0x000000010200780c */ /* 0x000fe20003f25270 */
[----:B------:R-:W-:Y:S01]  /*58f0*/  ULDC UR4, c[0x0][0x648] ;  /* 0x0001920000047ab9 */ /* 0x000fe20000000800 */
[----:B------:R-:W-:Y:S01]  /*5900*/  LOP3.LUT R20, R20, UR17, RZ, 0xc0, !PT ;  /* 0x0000001114147c12 */ /* 0x000fe2000f8ec0ff */
[----:B------:R-:W-:Y:S01]  /*5910*/  IMAD.MOV R22, RZ, RZ, -R22 ;  /* 0x000000ffff167224 */ /* 0x000fe200078e0a16 */
[----:B------:R-:W-:Y:S01]  /*5920*/  SHF.R.U64 R5, R4, UR4, R5 ;  /* 0x0000000404057c19 */ /* 0x000fe20008001205 */
[----:B------:R-:W-:Y:S01]  /*5930*/  ULDC UR4, c[0x0][0x638] ;  /* 0x00018e0000047ab9 */ /* 0x000fe20000000800 */
[----:B------:R-:W-:Y:S01]  /*5940*/  LOP3.LUT R9, R9, UR16, RZ, 0xc0, !PT ;  /* 0x0000001009097c12 */ /* 0x000fe2000f8ec0ff */
[----:B------:R-:W-:Y:S01]  /*5950*/  ULDC UR5, c[0x0][0x610] ;  /* 0x0001840000057ab9 */ /* 0x000fe20000000800 */
[----:B------:R-:W-:Y:S02]  /*5960*/  IMAD.MOV.U32 R4, RZ, RZ, 0x1 ;  /* 0x00000001ff047424 */ /* 0x000fe400078e00ff */
[----:B------:R-:W-:-:S02]  /*5970*/  IMAD.MOV R7, RZ, RZ, -R5 ;  /* 0x000000ffff077224 */ /* 0x000fc400078e0a05 */
[----:B------:R-:W-:Y:S02]  /*5980*/  IMAD R20, R5, UR18, R20 ;  /* 0x0000001205147c24 */ /* 0x000fe4000f8e0214 */
[----:B0-----:R-:W-:Y:S02]  /*5990*/  @P1 IMAD R15, R21, R22, R14 ;  /* 0x00000016150f1224 */ /* 0x001fe400078e020e */
[----:B------:R-:W-:Y:S01]  /*59a0*/  IMAD R18, R7, UR4, R18 ;  /* 0x0000000407127c24 */ /* 0x000fe2000f8e0212 */
[----:B------:R-:W-:Y:S01]  /*59b0*/  ULDC UR4, c[0x0][0x600] ;  /* 0x0001800000047ab9 */ /* 0x000fe20000000800 */
[----:B------:R-:W-:Y:S02]  /*59c0*/  IMAD R15, R20, UR5, R15 ;  /* 0x00000005140f7c24 */ /* 0x000fe4000f8e020f */
[----:B------:R-:W-:-:S05]  /*59d0*/  IMAD R18, R18, UR4, R9 ;  /* 0x0000000412127c24 */ /* 0x000fca000f8e0209 */
[----:B------:R-:W-:Y:S02]  /*59e0*/  SEL R9, R18, R15, !P1 ;  /* 0x0000000f12097207 */ /* 0x000fe40004800000 */
[----:B------:R-:W-:-:S07]  /*59f0*/  SEL R7, R15, R18, !P1 ;  /* 0x000000120f077207 */ /* 0x000fce0004800000 */
.L_x_108:
[----:B------:R-:W-:Y:S05]  /*5a00*/  BSYNC B1 ;  /* 0x0000000000017941 */ /* 0x000fea0003800000 */
.L_x_107:
[----:B------:R-:W-:-:S13]  /*5a10*/  LOP3.LUT P1, RZ, R4, 0xff, RZ, 0xc0, !PT ;  /* 0x000000ff04ff7812 */ /* 0x000fda000782c0ff */
[----:B------:R-:W-:Y:S05]  /*5a20*/  @P1 BRA `(.L_x_111) ;  /* 0xfffffff4004c1947 */ /* 0x000fea000383ffff */
[----:B------:R-:W-:Y:S05]  /*5a30*/  BSYNC B0 ;  /* 0x0000000000007941 */ /* 0x000fea0003800000 */
.L_x_99:
[----:B------:R-:W-:-:S03]  /*5a40*/  UMOV UR4, 0xffffffff ;  /* 0xffffffff00047882 */ /* 0x000fc60000000000 */
[----:B------:R-:W-:Y:S05]  /*5a50*/  BRA.DIV UR4, `(.L_x_112) ;  /* 0x0000000604cc7947 */ /* 0x000fea000b800000 */
[----:B------:R-:W-:-:S13]  /*5a60*/  ELECT P6, URZ, PT ;  /* 0x00000000003f782f */ /* 0x000fda00038c0000 */
.L_x_131:
[----:B------:R-:W-:Y:S04]  /*5a70*/  BSSY B0, `(.L_x_113) ;  /* 0x0000058000007945 */ /* 0x000fe80003800000 */
[----:B------:R-:W-:Y:S05]  /*5a80*/  @!P6 BRA `(.L_x_114) ;  /* 0x000000040058e947 */ /* 0x000fea0003800000 */
[----:B------:R-:W-:-:S04]  /*5a90*/  LOP3.LUT R19, R19, 0x2, RZ, 0xfc, !PT ;  /* 0x0000000213137812 */ /* 0x000fc800078efcff */
[----:B------:R-:W-:-:S13]  /*5aa0*/  ISETP.NE.AND P0, PT, R19, 0x3, PT ;  /* 0x000000031300780c */ /* 0x000fda0003f05270 */
[----:B------:R-:W-:Y:S05]  /*5ab0*/  @!P0 BRA `(.L_x_115) ;  /* 0x0000000000048947 */ /* 0x000fea0003800000 */
[----:B------:R-:W-:Y:S01]  /*5ac0*/  BPT.TRAP 0x1 ;  /* 0x000000040000795c */ /* 0x000fe20000300000 */
.L_x_115:
[----:B------:R-:W0:Y:S01]  /*5ad0*/  S2R R3, SR_CgaCtaId ;  /* 0x0000000000037919 */ /* 0x000e220000008800 */
[----:B------:R-:W-:-:S04]  /*5ae0*/  MOV R2, 0x400 ;  /* 0x0000040000027802 */ /* 0x000fc80000000f00 */
[----:B0-----:R-:W-:Y:S02]  /*5af0*/  LEA R3, R3, R2, 0x18 ;  /* 0x0000000203037211 */ /* 0x001fe400078ec0ff */
[----:B------:R-:W-:-:S03]  /*5b00*/  SHF.L.U32 R2, R0, 0x1f, RZ ;  /* 0x0000001f00027819 */ /* 0x000fc600000006ff */
[----:B------:R-:W-:-:S04]  /*5b10*/  VIADD R3, R3, 0x48 ;  /* 0x0000004803037836 */ /* 0x000fc80000000000 */
[C---:B------:R-:W-:Y:S02]  /*5b20*/  IMAD R7, R12.reuse, 0x8, R3 ;  /* 0x000000080c077824 */ /* 0x040fe400078e0203 */
[----:B------:R-:W-:Y:S02]  /*5b30*/  VIADD R12, R12, 0x1 ;  /* 0x000000010c0c7836 */ /* 0x000fe40000000000 */
[----:B------:R-:W0:Y:S03]  /*5b40*/  SYNCS.PHASECHK.TRANS64.TRYWAIT P0, [R7+URZ], R2 ;  /* 0x00000002070075a7 */ /* 0x000e26000800017f */
[----:B------:R-:W-:-:S04]  /*5b50*/  ISETP.NE.AND P1, PT, R12, 0x9, PT ;  /* 0x000000090c00780c */ /* 0x000fc80003f25270 */
[----:B------:R-:W-:Y:S02]  /*5b60*/  SEL R5, RZ, 0x1, P1 ;  /* 0x00000001ff057807 */ /* 0x000fe40000800000 */
[----:B------:R-:W-:Y:S02]  /*5b70*/  SEL R12, R12, RZ, P1 ;  /* 0x000000ff0c0c7207 */ /* 0x000fe40000800000 */
[----:B------:R-:W-:-:S03]  /*5b80*/  LOP3.LUT R5, R0, R5, RZ, 0x3c, !PT ;  /* 0x0000000500057212 */ /* 0x000fc600078e3cff */
[----:B------:R-:W-:Y:S01]  /*5b90*/  IMAD R9, R12, 0x8, R3 ;  /* 0x000000080c097824 */ /* 0x000fe200078e0203 */
[----:B------:R-:W-:Y:S01]  /*5ba0*/  SHF.L.U32 R4, R5, 0x1f, RZ ;  /* 0x0000001f05047819 */ /* 0x000fe200000006ff */
[----:B0-----:R-:W-:Y:S06]  /*5bb0*/  @!P0 BRA `(.L_x_116) ;  /* 0x0000000400948947 */ /* 0x001fec0003800000 */
.L_x_132:
[----:B------:R-:W1:Y:S01]  /*5bc0*/  SYNCS.PHASECHK.TRANS64.TRYWAIT P0, [R9+URZ], R4 ;  /* 0x00000004090075a7 */ /* 0x000e62000800017f */
[----:B------:R-:W-:-:S05]  /*5bd0*/  VIADD R0, R12, 0x1 ;  /* 0x000000010c007836 */ /* 0x000fca0000000000 */
[----:B------:R-:W-:-:S04]  /*5be0*/  ISETP.NE.AND P1, PT, R0, 0x9, PT ;  /* 0x000000090000780c */ /* 0x000fc80003f25270 */
[----:B0-----:R-:W-:Y:S02]  /*5bf0*/  SEL R2, RZ, 0x1, P1 ;  /* 0x00000001ff027807 */ /* 0x001fe40000800000 */
[----:B------:R-:W-:Y:S02]  /*5c00*/  SEL R0, R0, RZ, P1 ;  /* 0x000000ff00007207 */ /* 0x000fe40000800000 */
[----:B------:R-:W-:-:S03]  /*5c10*/  LOP3.LUT R7, R5, R2, RZ, 0x3c, !PT ;  /* 0x0000000205077212 */ /* 0x000fc600078e3cff */
[----:B------:R-:W-:Y:S01]  /*5c20*/  IMAD R6, R0, 0x8, R3 ;  /* 0x0000000800067824 */ /* 0x000fe200078e0203 */
[----:B------:R-:W-:Y:S01]  /*5c30*/  SHF.L.U32 R5, R7, 0x1f, RZ ;  /* 0x0000001f07057819 */ /* 0x000fe200000006ff */
[----:B-1----:R-:W-:Y:S06]  /*5c40*/  @!P0 BRA `(.L_x_117) ;  /* 0x0000000400848947 */ /* 0x002fec0003800000 */
.L_x_133:
[----:B------:R-:W1:Y:S01]  /*5c50*/  SYNCS.PHASECHK.TRANS64.TRYWAIT P0, [R6+URZ], R5 ;  /* 0x00000005060075a7 */ /* 0x000e62000800017f */
[----:B------:R-:W-:-:S05]  /*5c60*/  VIADD R0, R0, 0x1 ;  /* 0x0000000100007836 */ /* 0x000fca0000000000 */
[----:B------:R-:W-:-:S04]  /*5c70*/  ISETP.NE.AND P1, PT, R0, 0x9, PT ;  /* 0x000000090000780c */ /* 0x000fc80003f25270 */
[----:B------:R-:W-:Y:S02]  /*5c80*/  SEL R2, RZ, 0x1, P1 ;  /* 0x00000001ff027807 */ /* 0x000fe40000800000 */
[----:B------:R-:W-:Y:S02]  /*5c90*/  SEL R0, R0, RZ, P1 ;  /* 0x000000ff00007207 */ /* 0x000fe40000800000 */
[----:B------:R-:W-:-:S03]  /*5ca0*/  LOP3.LUT R7, R7, R2, RZ, 0x3c, !PT ;  /* 0x0000000207077212 */ /* 0x000fc600078e3cff */
[----:B0-----:R-:W-:Y:S01]  /*5cb0*/  IMAD R9, R0, 0x8, R3 ;  /* 0x0000000800097824 */ /* 0x001fe200078e0203 */
[----:B------:R-:W-:Y:S01]  /*5cc0*/  SHF.L.U32 R4, R7, 0x1f, RZ ;  /* 0x0000001f07047819 */ /* 0x000fe200000006ff */
[----:B-1----:R-:W-:Y:S06]  /*5cd0*/  @!P0 BRA `(.L_x_118) ;  /* 0x0000000400748947 */ /* 0x002fec0003800000 */
.L_x_134:
        /* <DEDUP_REMOVED lines=9> */
.L_x_135:
        /* <DEDUP_REMOVED lines=9> */
.L_x_136:
        /* <DEDUP_REMOVED lines=9> */
.L_x_137:
        /* <DEDUP_REMOVED lines=9> */
.L_x_138:
[----:B------:R-:W1:Y:S01]  /*5f20*/  SYNCS.PHASECHK.TRANS64.TRYWAIT P0, [R9+URZ], R4 ;  /* 0x00000004090075a7 */ /* 0x000e62000800017f */
[----:B------:R-:W-:-:S05]  /*5f30*/  VIADD R0, R0, 0x1 ;  /* 0x0000000100007836 */ /* 0x000fca0000000000 */
[----:B------:R-:W-:-:S04]  /*5f40*/  ISETP.NE.AND P1, PT, R0, 0x9, PT ;  /* 0x000000090000780c */ /* 0x000fc80003f25270 */
[----:B------:R-:W-:Y:S02]  /*5f50*/  SEL R2, RZ, 0x1, P1 ;  /* 0x00000001ff027807 */ /* 0x000fe40000800000 */
[----:B------:R-:W-:Y:S02]  /*5f60*/  SEL R0, R0, RZ, P1 ;  /* 0x000000ff00007207 */ /* 0x000fe40000800000 */
[----:B------:R-:W-:Y:S01]  /*5f70*/  LOP3.LUT R2, R7, R2, RZ, 0x3c, !PT ;  /* 0x0000000207027212 */ /* 0x000fe200078e3cff */
[----:B-1----:R-:W-:Y:S06]  /*5f80*/  @!P0 BRA `(.L_x_123) ;  /* 0x00000004002c8947 */ /* 0x002fec0003800000 */
.L_x_139:
[----:B------:R-:W-:Y:S01]  /*5f90*/  IMAD R3, R0, 0x8, R3 ;  /* 0x0000000800037824 */ /* 0x000fe200078e0203 */
[----:B------:R-:W-:-:S07]  /*5fa0*/  SHF.L.U32 R0, R2, 0x1f, RZ ;  /* 0x0000001f02007819 */ /* 0x000fce00000006ff */
.L_x_124:
[----:B--2---:R2:W3:Y:S02]  /*5fb0*/  SYNCS.PHASECHK.TRANS64.TRYWAIT P0, [R3+URZ], R0 ;  /* 0x00000000030075a7 */ /* 0x0044e4000800017f */
[----:B---3--:R-:W-:Y:S05]  /*5fc0*/  @!P0 NANOSLEEP.SYNCS 0x989680 ;  /* 0x009896800000895d */ /* 0x008fea0003900000 */
[----:B------:R-:W3:Y:S02]  /*5fd0*/  @!P0 SYNCS.PHASECHK.TRANS64 P0, [R3+URZ], R0 ;  /* 0x00000000030085a7 */ /* 0x000ee4000800007f */
[----:B---3--:R-:W-:Y:S05]  /*5fe0*/  @!P0 BRA `(.L_x_124) ;  /* 0xfffffffc00f08947 */ /* 0x008fea000383ffff */
.L_x_114:
[----:B------:R-:W-:Y:S05]  /*5ff0*/  BSYNC B0 ;  /* 0x0000000000007941 */ /* 0x000fea0003800000 */
.L_x_113:
[----:B------:R-:W-:Y:S05]  /*6000*/  EXIT ;  /* 0x000000000000794d */ /* 0x000fea0003800000 */
.L_x_18:
[----:B---3--:R3:W4:Y:S02]  /*6010*/  SYNCS.PHASECHK.TRANS64.TRYWAIT P1, [R3+URZ], R0 ;  /* 0x00000000030075a7 */ /* 0x008724000802017f */
[----:B----4-:R-:W-:Y:S05]  /*6020*/  @!P1 NANOSLEEP.SYNCS 0x989680 ;  /* 0x009896800000995d */ /* 0x010fea0003900000 */
[----:B------:R-:W4:Y:S02]  /*6030*/  @!P1 SYNCS.PHASECHK.TRANS64 P1, [R3+URZ], R0 ;  /* 0x00000000030095a7 */ /* 0x000f24000802007f */
[----:B----4-:R-:W-:Y:S05]  /*6040*/  @!P1 BRA `(.L_x_18) ;  /* 0xfffffffc00f09947 */ /* 0x010fea000383ffff */
[----:B------:R-:W-:Y:S05]  /*6050*/  BRA `(.L_x_17) ;  /* 0xffffffb000a07947 */ /* 0x000fea000383ffff */
.L_x_23:
[----:B-1----:R-:W-:-:S04]  /*6060*/  IMAD.U32 R4, RZ, RZ, UR8 ;  /* 0x00000008ff047e24 */ /* 0x002fc8000f8e00ff */
[----:B------:R1:W2:Y:S03]  /*6070*/  SYNCS.PHASECHK.TRANS64.TRYWAIT P1, [R4+URZ], R3 ;  /* 0x00000003040075a7 */ /* 0x0002a6000802017f */
[----:B--2---:R-:W-:Y:S05]  /*6080*/  @!P1 NANOSLEEP.SYNCS 0x989680 ;  /* 0x009896800000995d */ /* 0x004fea0003900000 */
[----:B------:R-:W2:Y:S02]  /*6090*/  @!P1 SYNCS.PHASECHK.TRANS64 P1, [R4+URZ], R3 ;  /* 0x00000003040095a7 */ /* 0x000ea4000802007f */
[----:B--2---:R-:W-:Y:S05]  /*60a0*/  @!P1 BRA `(.L_x_23) ;  /* 0xfffffffc00ec9947 */ /* 0x004fea000383ffff */
[----:B------:R-:W-:Y:S05]  /*60b0*/  BRA `(.L_x_22) ;  /* 0xffffffb400807947 */ /* 0x000fea000383ffff */
.L_x_100:
[----:B------:R-:W-:Y:S01]  /*60c0*/  BSSY B1, `(.L_x_125) ;  /* 0x0000006000017945 */ /* 0x000fe20003800000 */
[----:B------:R-:W-:-:S07]  /*60d0*/  IMAD.MOV.U32 R15, RZ, RZ, -0x1 ;  /* 0xffffffffff0f7424 */ /* 0x000fce00078e00ff */
[----:B------:R-:W-:Y:S05]  /*60e0*/  WARPSYNC.COLLECTIVE R15, `(.L_x_126) ;  /* 0x000000000f0c7348 */ /* 0x000fea0003c00000 */
[----:B------:R-:W-:Y:S02]  /*60f0*/  ELECT P6, UR62, PT ;  /* 0x00000000003e782f */ /* 0x000fe400038c0000 */
[----:B------:R-:W-:Y:S01]  /*6100*/  MOV R14, UR62 ;  /* 0x0000003e000e7c02 */ /* 0x000fe20008000f00 */
[----:B------:R-:W-:Y:S10]  /*6110*/  ENDCOLLECTIVE ;  /* 0x000000000000791b */ /* 0x000ff40003800000 */
.L_x_126:
[----:B------:R-:W-:Y:S05]  /*6120*/  BSYNC B1 ;  /* 0x0000000000017941 */ /* 0x000fea0003800000 */
.L_x_125:
[----:B------:R-:W-:Y:S05]  /*6130*/  BRA `(.L_x_127) ;  /* 0xffffffec00947947 */ /* 0x000fea000383ffff */
.L_x_103:
[----:B0-----:R0:W1:Y:S02]  /*6140*/  SYNCS.PHASECHK.TRANS64.TRYWAIT P1, [R14+URZ+0x48], R7 ;  /* 0x000048070e0075a7 */ /* 0x001064000802017f */
[----:B-1----:R-:W-:Y:S05]  /*6150*/  @!P1 NANOSLEEP.SYNCS 0x989680 ;  /* 0x009896800000995d */ /* 0x002fea0003900000 */
[----:B------:R-:W1:Y:S02]  /*6160*/  @!P1 SYNCS.PHASECHK.TRANS64 P1, [R14+URZ+0x48], R7 ;  /* 0x000048070e0095a7 */ /* 0x000e64000802007f */
[----:B-1----:R-:W-:Y:S05]  /*6170*/  @!P1 BRA `(.L_x_103) ;  /* 0xfffffffc00f09947 */ /* 0x002fea000383ffff */
[----:B------:R-:W-:Y:S05]  /*6180*/  BRA `(.L_x_128) ;  /* 0xffffffec00c87947 */ /* 0x000fea000383ffff */
.L_x_112:
[----:B------:R-:W-:Y:S01]  /*6190*/  BSSY B0, `(.L_x_129) ;  /* 0x0000006000007945 */ /* 0x000fe20003800000 */
[----:B------:R-:W-:-:S07]  /*61a0*/  IMAD.MOV.U32 R15, RZ, RZ, -0x1 ;  /* 0xffffffffff0f7424 */ /* 0x000fce00078e00ff */
[----:B------:R-:W-:Y:S05]  /*61b0*/  WARPSYNC.COLLECTIVE R15, `(.L_x_130) ;  /* 0x000000000f0c7348 */ /* 0x000fea0003c00000 */
[----:B------:R-:W-:Y:S02]  /*61c0*/  ELECT P6, UR62, PT ;  /* 0x00000000003e782f */ /* 0x000fe400038c0000 */
[----:B------:R-:W-:Y:S01]  /*61d0*/  MOV R14, UR62 ;  /* 0x0000003e000e7c02 */ /* 0x000fe20008000f00 */
[----:B------:R-:W-:Y:S10]  /*61e0*/  ENDCOLLECTIVE ;  /* 0x000000000000791b */ /* 0x000ff40003800000 */
.L_x_130:
[----:B------:R-:W-:Y:S05]  /*61f0*/  BSYNC B0 ;  /* 0x0000000000007941 */ /* 0x000fea0003800000 */
.L_x_129:
[----:B------:R-:W-:Y:S05]  /*6200*/  BRA `(.L_x_131) ;  /* 0xfffffff800187947 */ /* 0x000fea000383ffff */
.L_x_116:
[----:B0-----:R0:W1:Y:S02]  /*6210*/  SYNCS.PHASECHK.TRANS64.TRYWAIT P0, [R7+URZ], R2 ;  /* 0x00000002070075a7 */ /* 0x001064000800017f */
[----:B-1----:R-:W-:Y:S05]  /*6220*/  @!P0 NANOSLEEP.SYNCS 0x989680 ;  /* 0x009896800000895d */ /* 0x002fea0003900000 */
[----:B------:R-:W1:Y:S02]  /*6230*/  @!P0 SYNCS.PHASECHK.TRANS64 P0, [R7+URZ], R2 ;  /* 0x00000002070085a7 */ /* 0x000e64000800007f */
[----:B-1----:R-:W-:Y:S05]  /*6240*/  @!P0 BRA `(.L_x_116) ;  /* 0xfffffffc00f08947 */ /* 0x002fea000383ffff */
[----:B------:R-:W-:Y:S05]  /*6250*/  BRA `(.L_x_132) ;  /* 0xfffffff800587947 */ /* 0x000fea000383ffff */
.L_x_117:
[----:B0-----:R0:W1:Y:S02]  /*6260*/  SYNCS.PHASECHK.TRANS64.TRYWAIT P0, [R9+URZ], R4 ;  /* 0x00000004090075a7 */ /* 0x001064000800017f */
[----:B-1----:R-:W-:Y:S05]  /*6270*/  @!P0 NANOSLEEP.SYNCS 0x989680 ;  /* 0x009896800000895d */ /* 0x002fea0003900000 */
[----:B------:R-:W1:Y:S02]  /*6280*/  @!P0 SYNCS.PHASECHK.TRANS64 P0, [R9+URZ], R4 ;  /* 0x00000004090085a7 */ /* 0x000e64000800007f */
[----:B-1----:R-:W-:Y:S05]  /*6290*/  @!P0 BRA `(.L_x_117) ;  /* 0xfffffffc00f08947 */ /* 0x002fea000383ffff */
[----:B------:R-:W-:Y:S05]  /*62a0*/  BRA `(.L_x_133) ;  /* 0xfffffff800687947 */ /* 0x000fea000383ffff */
.L_x_118:
[----:B0-----:R0:W1:Y:S02]  /*62b0*/  SYNCS.PHASECHK.TRANS64.TRYWAIT P0, [R6+URZ], R5 ;  /* 0x00000005060075a7 */ /* 0x001064000800017f */
[----:B-1----:R-:W-:Y:S05]  /*62c0*/  @!P0 NANOSLEEP.SYNCS 0x989680 ;  /* 0x009896800000895d */ /* 0x002fea0003900000 */
[----:B------:R-:W1:Y:S02]  /*62d0*/  @!P0 SYNCS.PHASECHK.TRANS64 P0, [R6+URZ], R5 ;  /* 0x00000005060085a7 */ /* 0x000e64000800007f */
[----:B-1----:R-:W-:Y:S05]  /*62e0*/  @!P0 BRA `(.L_x_118) ;  /* 0xfffffffc00f08947 */ /* 0x002fea000383ffff */
[----:B------:R-:W-:Y:S05]  /*62f0*/  BRA `(.L_x_134) ;  /* 0xfffffff800787947 */ /* 0x000fea000383ffff */
.L_x_119:
[----:B0-----:R0:W1:Y:S02]  /*6300*/  SYNCS.PHASECHK.TRANS64.TRYWAIT P0, [R9+URZ], R4 ;  /* 0x00000004090075a7 */ /* 0x001064000800017f */
[----:B-1----:R-:W-:Y:S05]  /*6310*/  @!P0 NANOSLEEP.SYNCS 0x989680 ;  /* 0x009896800000895d */ /* 0x002fea0003900000 */
[----:B------:R-:W1:Y:S02]  /*6320*/  @!P0 SYNCS.PHASECHK.TRANS64 P0, [R9+URZ], R4 ;  /* 0x00000004090085a7 */ /* 0x000e64000800007f */
[----:B-1----:R-:W-:Y:S05]  /*6330*/  @!P0 BRA `(.L_x_119) ;  /* 0xfffffffc00f08947 */ /* 0x002fea000383ffff */
[----:B------:R-:W-:Y:S05]  /*6340*/  BRA `(.L_x_135) ;  /* 0xfffffff800887947 */ /* 0x000fea000383ffff */
.L_x_120:
[----:B0-----:R0:W1:Y:S02]  /*6350*/  SYNCS.PHASECHK.TRANS64.TRYWAIT P0, [R6+URZ], R5 ;  /* 0x00000005060075a7 */ /* 0x001064000800017f */
[----:B-1----:R-:W-:Y:S05]  /*6360*/  @!P0 NANOSLEEP.SYNCS 0x989680 ;  /* 0x009896800000895d */ /* 0x002fea0003900000 */
[----:B------:R-:W1:Y:S02]  /*6370*/  @!P0 SYNCS.PHASECHK.TRANS64 P0, [R6+URZ], R5 ;  /* 0x00000005060085a7 */ /* 0x000e64000800007f */
[----:B-1----:R-:W-:Y:S05]  /*6380*/  @!P0 BRA `(.L_x_120) ;  /* 0xfffffffc00f08947 */ /* 0x002fea000383ffff */
[----:B------:R-:W-:Y:S05]  /*6390*/  BRA `(.L_x_136) ;  /* 0xfffffff800987947 */ /* 0x000fea000383ffff */
.L_x_121:
[----:B0-----:R0:W1:Y:S02]  /*63a0*/  SYNCS.PHASECHK.TRANS64.TRYWAIT P0, [R9+URZ], R4 ;  /* 0x00000004090075a7 */ /* 0x001064000800017f */
[----:B-1----:R-:W-:Y:S05]  /*63b0*/  @!P0 NANOSLEEP.SYNCS 0x989680 ;  /* 0x009896800000895d */ /* 0x002fea0003900000 */
[----:B------:R-:W1:Y:S02]  /*63c0*/  @!P0 SYNCS.PHASECHK.TRANS64 P0, [R9+URZ], R4 ;  /* 0x00000004090085a7 */ /* 0x000e64000800007f */
[----:B-1----:R-:W-:Y:S05]  /*63d0*/  @!P0 BRA `(.L_x_121) ;  /* 0xfffffffc00f08947 */ /* 0x002fea000383ffff */
[----:B------:R-:W-:Y:S05]  /*63e0*/  BRA `(.L_x_137) ;  /* 0xfffffff800a87947 */ /* 0x000fea000383ffff */
.L_x_122:
[----:B0-----:R0:W1:Y:S02]  /*63f0*/  SYNCS.PHASECHK.TRANS64.TRYWAIT P0, [R6+URZ], R5 ;  /* 0x00000005060075a7 */ /* 0x001064000800017f */
[----:B-1----:R-:W-:Y:S05]  /*6400*/  @!P0 NANOSLEEP.SYNCS 0x989680 ;  /* 0x009896800000895d */ /* 0x002fea0003900000 */
[----:B------:R-:W1:Y:S02]  /*6410*/  @!P0 SYNCS.PHASECHK.TRANS64 P0, [R6+URZ], R5 ;  /* 0x00000005060085a7 */ /* 0x000e64000800007f */
[----:B-1----:R-:W-:Y:S05]  /*6420*/  @!P0 BRA `(.L_x_122) ;  /* 0xfffffffc00f08947 */ /* 0x002fea000383ffff */
[----:B------:R-:W-:Y:S05]  /*6430*/  BRA `(.L_x_138) ;  /* 0xfffffff800b87947 */ /* 0x000fea000383ffff */
.L_x_123:
[----:B-1----:R1:W2:Y:S02]  /*6440*/  SYNCS.PHASECHK.TRANS64.TRYWAIT P0, [R9+URZ], R4 ;  /* 0x00000004090075a7 */ /* 0x0022a4000800017f */
[----:B--2---:R-:W-:Y:S05]  /*6450*/  @!P0 NANOSLEEP.SYNCS 0x989680 ;  /* 0x009896800000895d */ /* 0x004fea0003900000 */
[----:B------:R-:W2:Y:S02]  /*6460*/  @!P0 SYNCS.PHASECHK.TRANS64 P0, [R9+URZ], R4 ;  /* 0x00000004090085a7 */ /* 0x000ea4000800007f */
[----:B--2---:R-:W-:Y:S05]  /*6470*/  @!P0 BRA `(.L_x_123) ;  /* 0xfffffffc00f08947 */ /* 0x004fea000383ffff */
[----:B------:R-:W-:Y:S05]  /*6480*/  BRA `(.L_x_139) ;  /* 0xfffffff800c07947 */ /* 0x000fea000383ffff */
.L_x_140:
[----:B------:R-:W-:-:S00]  /*6490*/  BRA `(.L_x_140) ;  /* 0xfffffffc00fc7947 */ /* 0x000fc0000383ffff */
[----:B------:R-:W-:-:S00]  /*64a0*/  NOP ;  /* 0x0000000000007918 */ /* 0x000fc00000000000 */
        /* <DEDUP_REMOVED lines=13> */
.L_x_141:


//--------------------- .nv.global.init           --------------------------
	.section	.nv.global.init,"aw",@progbits
.nv.global.init:
	.type		$str$22,@object
	.size		$str$22,($str$23 - $str$22)
$str$22:
        /*0000*/ 	.byte	0x6b, 0x5f, 0x74, 0x69, 0x6c, 0x65, 0x5f, 0x63, 0x6f, 0x75, 0x6e, 0x74, 0x20, 0x3e, 0x3d, 0x20
        /*0010*/ 	.byte	0x31, 0x00
	.type		$str$23,@object
	.size		$str$23,(__unnamed_1 - $str$23)
$str$23:
        /*0012*/ 	.byte	0x2f, 0x74, 0x6d, 0x70, 0x2f, 0x63, 0x75, 0x74, 0x6c, 0x61, 0x73, 0x73, 0x5f, 0x73, 0x77, 0x65
        /*0022*/ 	.byte	0x65, 0x70, 0x5f, 0x73, 0x72, 0x63, 0x2f, 0x69, 0x6e, 0x63, 0x6c, 0x75, 0x64, 0x65, 0x2f, 0x63
        /*0032*/ 	.byte	0x75, 0x74, 0x6c, 0x61, 0x73, 0x73, 0x2f, 0x67, 0x65, 0x6d, 0x6d, 0x2f, 0x63, 0x6f, 0x6c, 0x6c
        /*0042*/ 	.byte	0x65, 0x63, 0x74, 0x69, 0x76, 0x65, 0x2f, 0x73, 0x6d, 0x39, 0x30, 0x5f, 0x6d, 0x6d, 0x61, 0x5f
        /*0052*/ 	.byte	0x74, 0x6d, 0x61, 0x5f, 0x67, 0x6d, 0x6d, 0x61, 0x5f, 0x73, 0x73, 0x5f, 0x77, 0x61, 0x72, 0x70
        /*0062*/ 	.byte	0x73, 0x70, 0x65, 0x63, 0x69, 0x61, 0x6c, 0x69, 0x7a, 0x65, 0x64, 0x2e, 0x68, 0x70, 0x70, 0x00
	.type		__unnamed_1,@object
	.size		__unnamed_1,(.L_0 - __unnamed_1)
__unnamed_1:
        /*0072*/ 	.byte	0x76, 0x6f, 0x69, 0x64, 0x20, 0x63, 0x75, 0x74, 0x6c, 0x61, 0x73, 0x73, 0x3a, 0x3a, 0x67, 0x65
        /* <DEDUP_REMOVED lines=180> */
        /*0bc2*/ 	.byte	0x5d, 0x00
.L_0:


//--------------------- .nv.shared._ZN7cutlass13device_kernelINS_4gemm6kernel13GemmUniversalIN4cute5tupleIJiiiiEEENS1_10collective13CollectiveMmaINS1_34MainloopSm90TmaGmmaWarpSpecializedILi9ENS5_IJNS4_1CILi1EEESB_SB_EEENS1_35KernelTmaWarpSpecializedCooperativeEEENS5_IJNSA_ILi128EEENSA_ILi64EEESG_EEENS_10bfloat16_tENS5_IJlSB_lEEESI_SJ_NS4_8TiledMMAINS4_8MMA_AtomIJNS4_4SM904GMMA27MMA_64x64x16_F32BF16BF16_SSILNSN_5MajorE0ELSP_0ELNSN_7ScaleInE1ELSQ_1EEEEEENS4_6LayoutINS5_IJNSA_ILi2EEESB_SB_EEENS5_IJSB_NSA_ILi0EEESW_EEEEENS5_IJNS4_10UnderscoreESZ_SZ_EEEEENS4_13SM90_TMA_LOADENS4_14ComposedLayoutINS4_7SwizzleILi3ELi4ELi3EEENS4_18smem_ptr_flag_bitsILi16EEENST_INS5_IJNSA_ILi8EEESG_EEENS5_IJSG_SB_EEEEEEEvNS4_8identityES12_S1C_vS1D_EENS_8epilogue10collective6detail29Sm90TmaWarpSpecializedAdapterINS1G_15DefaultEpilogueISI_SJ_SJ_NS1F_6thread17LinearCombinationISI_Li1EffLNS1K_9ScaleType4KindE0ELNS_15FloatRoundStyleE2ESI_EENS1_15EpilogueDefaultEEEEEvvEEEEvNT_6ParamsE --------------------------
	.section	.nv.shared._ZN7cutlass13device_kernelINS_4gemm6kernel13GemmUniversalIN4cute5tupleIJiiiiEEENS1_10collective13CollectiveMmaINS1_34MainloopSm90TmaGmmaWarpSpecializedILi9ENS5_IJNS4_1CILi1EEESB_SB_EEENS1_35KernelTmaWarpSpecializedCooperativeEEENS5_IJNSA_ILi128EEENSA_ILi64EEESG_EEENS_10bfloat16_tENS5_IJlSB_lEEESI_SJ_NS4_8TiledMMAINS4_8MMA_AtomIJNS4_4SM904GMMA27MMA_64x64x16_F32BF16BF16_SSILNSN_5MajorE0ELSP_0ELNSN_7ScaleInE1ELSQ_1EEEEEENS4_6LayoutINS5_IJNSA_ILi2EEESB_SB_EEENS5_IJSB_NSA_ILi0EEESW_EEEEENS5_IJNS4_10UnderscoreESZ_SZ_EEEEENS4_13SM90_TMA_LOADENS4_14ComposedLayoutINS4_7SwizzleILi3ELi4ELi3EEENS4_18smem_ptr_flag_bitsILi16EEENST_INS5_IJNSA_ILi8EEESG_EEENS5_IJSG_SB_EEEEEEEvNS4_8identityES12_S1C_vS1D_EENS_8epilogue10collective6detail29Sm90TmaWarpSpecializedAdapterINS1G_15DefaultEpilogueISI_SJ_SJ_NS1F_6thread17LinearCombinationISI_Li1EffLNS1K_9ScaleType4KindE0ELNS_15FloatRoundStyleE2ESI_EENS1_15EpilogueDefaultEEEEEvvEEEEvNT_6ParamsE,"aw",@nobits
	.sectionflags	@""
	.align	16
	.zero		1024


//--------------------- .nv.shared.reserved.0     --------------------------
	.section	.nv.shared.reserved.0,"aw",@nobits
	.weak		__nv_reservedSMEM_offset_0_alias
	.size		__nv_reservedSMEM_offset_0_alias, 0, 0
	.other		__nv_reservedSMEM_offset_0_alias,@"STO_CUDA_RESERVED_SHARED STV_DEFAULT"
__nv_reservedSMEM_offset_0_alias:
	.zero		0


//--------------------- .nv.global                --------------------------
	.section	.nv.global,"aw",@nobits
.nv.global:
	.type		_ZN40_INTERNAL_8876ebb3_4_k_cu_2aaad0c0_180274cute1_E,@object
	.size		_ZN40_INTERNAL_8876ebb3_4_k_cu_2aaad0c0_180274cute1_E,(_ZN40_INTERNAL_8876ebb3_4_k_cu_2aaad0c0_180274cuda3std3__45__cpo6cbeginE - _ZN40_INTERNAL_8876ebb3_4_k_cu_2aaad0c0_180274cute1_E)
_ZN40_INTERNAL_8876ebb3_4_k_cu_2aaad0c0_180274cute1_E:
	.zero		1
	.type		_ZN40_INTERNAL_8876ebb3_4_k_cu_2aaad0c0_180274cuda3std3__45__cpo6cbeginE,@object
	.size		_ZN40_INTERNAL_8876ebb3_4_k_cu_2aaad0c0_180274cuda3std3__45__cpo6cbeginE,(_ZN40_INTERNAL_8876ebb3_4_k_cu_2aaad0c0_180274cuda3std3__48in_placeE - _ZN40_INTERNAL_8876ebb3_4_k_cu_2aaad0c0_180274cuda3std3__45__cpo6cbeginE)
_ZN40_INTERNAL_8876ebb3_4_k_cu_2aaad0c0_180274cuda3std3__45__cpo6cbeginE:
	.zero		1
	.type		_ZN40_INTERNAL_8876ebb3_4_k_cu_2aaad0c0_180274cuda3std3__48in_placeE,@object
	.size		_ZN40_INTERNAL_8876ebb3_4_k_cu_2aaad0c0_180274cuda3std3__48in_placeE,(_ZN40_INTERNAL_8876ebb3_4_k_cu_2aaad0c0_180274cuda3std6ranges3__45__cpo9iter_moveE - _ZN40_INTERNAL_8876ebb3_4_k_cu_2aaad0c0_180274cuda3std3__48in_placeE)
_ZN40_INTERNAL_8876ebb3_4_k_cu_2aaad0c0_180274cuda3std3__48in_placeE:
	.zero		1
	.type		_ZN40_INTERNAL_8876ebb3_4_k_cu_2aaad0c0_180274cuda3std6ranges3__45__cpo9iter_moveE,@object
	.size		_ZN40_INTERNAL_8876ebb3_4_k_cu_2aaad0c0_180274cuda3std6ranges3__45__cpo9iter_moveE,(_ZN40_INTERNAL_8876ebb3_4_k_cu_2aaad0c0_180274cuda3std3__45__cpo5beginE - _ZN40_INTERNAL_8876ebb3_4_k_cu_2aaad0c0_180274cuda3std6ranges3__45__cpo9iter_moveE)
_ZN40_INTERNAL_8876ebb3_4_k_cu_2aaad0c0_180274cuda3std6ranges3__45__cpo9iter_moveE:
	.zero		1
	.type		_ZN40_INTERNAL_8876ebb3_4_k_cu_2aaad0c0_180274cuda3std3__45__cpo5beginE,@object
	.size		_ZN40_INTERNAL_8876ebb3_4_k_cu_2aaad0c0_180274cuda3std3__45__cpo5beginE,(_ZN40_INTERNAL_8876ebb3_4_k_cu_2aaad0c0_180274cuda3std3__442_GLOBAL__N__8876ebb3_4_k_cu_2aaad0c0_180276ignoreE - _ZN40_INTERNAL_8876ebb3_4_k_cu_2aaad0c0_180274cuda3std3__45__cpo5beginE)
_ZN40_INTERNAL_8876ebb3_4_k_cu_2aaad0c0_180274cuda3std3__45__cpo5beginE:
	.zero		1
	.type		_ZN40_INTERNAL_8876ebb3_4_k_cu_2aaad0c0_180274cuda3std3__442_GLOBAL__N__8876ebb3_4_k_cu_2aaad0c0_180276ignoreE,@object
	.size		_ZN40_INTERNAL_8876ebb3_4_k_cu_2aaad0c0_180274cuda3std3__442_GLOBAL__N__8876ebb3_4_k_cu_2aaad0c0_180276ignoreE,(_ZN40_INTERNAL_8876ebb3_4_k_cu_2aaad0c0_180274cute7productE - _ZN40_INTERNAL_8876ebb3_4_k_cu_2aaad0c0_180274cuda3std3__442_GLOBAL__N__8876ebb3_4_k_cu_2aaad0c0_180276ignoreE)
_ZN40_INTERNAL_8876ebb3_4_k_cu_2aaad0c0_180274cuda3std3__442_GLOBAL__N__8876ebb3_4_k_cu_2aaad0c0_180276ignoreE:
	.zero		1
	.type		_ZN40_INTERNAL_8876ebb3_4_k_cu_2aaad0c0_180274cute7productE,@object
	.size		_ZN40_INTERNAL_8876ebb3_4_k_cu_2aaad0c0_180274cute7productE,(_ZN40_INTERNAL_8876ebb3_4_k_cu_2aaad0c0_180274cuda3std3__45__cpo3endE - _ZN40_INTERNAL_8876ebb3_4_k_cu_2aaad0c0_180274cute7productE)
_ZN40_INTERNAL_8876ebb3_4_k_cu_2aaad0c0_180274cute7productE:
	.zero		1
	.type		_ZN40_INTERNAL_8876ebb3_4_k_cu_2aaad0c0_180274cuda3std3__45__cpo3endE,@object
	.size		_ZN40_INTERNAL_8876ebb3_4_k_cu_2aaad0c0_180274cuda3std3__45__cpo3endE,(_ZN40_INTERNAL_8876ebb3_4_k_cu_2aaad0c0_180274cuda3std3__419piecewise_constructE - _ZN40_INTERNAL_8876ebb3_4_k_cu_2aaad0c0_180274cuda3std3__45__cpo3endE)
_ZN40_INTERNAL_8876ebb3_4_k_cu_2aaad0c0_180274cuda3std3__45__cpo3endE:
	.zero		1
	.type		_ZN40_INTERNAL_8876ebb3_4_k_cu_2aaad0c0_180274cuda3std3__419piecewise_constructE,@object
	.size		_ZN40_INTERNAL_8876ebb3_4_k_cu_2aaad0c0_180274cuda3std3__419piecewise_constructE,(_ZN40_INTERNAL_8876ebb3_4_k_cu_2aaad0c0_180274cuda3std3__45__cpo4cendE - _ZN40_INTERNAL_8876ebb3_4_k_cu_2aaad0c0_180274cuda3std3__419piecewise_constructE)
_ZN40_INTERNAL_8876ebb3_4_k_cu_2aaad0c0_180274cuda3std3__419piecewise_constructE:
	.zero		1
	.type		_ZN40_INTERNAL_8876ebb3_4_k_cu_2aaad0c0_180274cuda3std3__45__cpo4cendE,@object
	.size		_ZN40_INTERNAL_8876ebb3_4_k_cu_2aaad0c0_180274cuda3std3__45__cpo4cendE,(_ZN40_INTERNAL_8876ebb3_4_k_cu_2aaad0c0_180274cuda3std6ranges3__45__cpo4swapE - _ZN40_INTERNAL_8876ebb3_4_k_cu_2aaad0c0_180274cuda3std3__45__cpo4cendE)
_ZN40_INTERNAL_8876ebb3_4_k_cu_2aaad0c0_180274cuda3std3__45__cpo4cendE:
	.zero		1
	.type		_ZN40_INTERNAL_8876ebb3_4_k_cu_2aaad0c0_180274cuda3std6ranges3__45__cpo4swapE,@object
	.size		_ZN40_INTERNAL_8876ebb3_4_k_cu_2aaad0c0_180274cuda3std6ranges3__45__cpo4swapE,(.L_8 - _ZN40_INTERNAL_8876ebb3_4_k_cu_2aaad0c0_180274cuda3std6ranges3__45__cpo4swapE)
_ZN40_INTERNAL_8876ebb3_4_k_cu_2aaad0c0_180274cuda3std6ranges3__45__cpo4swapE:
	.zero		1
.L_8:


//--------------------- .nv.constant0._ZN7cutlass13device_kernelINS_4gemm6kernel13GemmUniversalIN4cute5tupleIJiiiiEEENS1_10collective13CollectiveMmaINS1_34MainloopSm90TmaGmmaWarpSpecializedILi9ENS5_IJNS4_1CILi1EEESB_SB_EEENS1_35KernelTmaWarpSpecializedCooperativeEEENS5_IJNSA_ILi128EEENSA_ILi64EEESG_EEENS_10bfloat16_tENS5_IJlSB_lEEESI_SJ_NS4_8TiledMMAINS4_8MMA_AtomIJNS4_4SM904GMMA27MMA_64x64x16_F32BF16BF16_SSILNSN_5MajorE0ELSP_0ELNSN_7ScaleInE1ELSQ_1EEEEEENS4_6LayoutINS5_IJNSA_ILi2EEESB_SB_EEENS5_IJSB_NSA_ILi0EEESW_EEEEENS5_IJNS4_10UnderscoreESZ_SZ_EEEEENS4_13SM90_TMA_LOADENS4_14ComposedLayoutINS4_7SwizzleILi3ELi4ELi3EEENS4_18smem_ptr_flag_bitsILi16EEENST_INS5_IJNSA_ILi8EEESG_EEENS5_IJSG_SB_EEEEEEEvNS4_8identityES12_S1C_vS1D_EENS_8epilogue10collective6detail29Sm90TmaWarpSpecializedAdapterINS1G_15DefaultEpilogueISI_SJ_SJ_NS1F_6thread17LinearCombinationISI_Li1EffLNS1K_9ScaleType4KindE0ELNS_15FloatRoundStyleE2ESI_EENS1_15EpilogueDefaultEEEEEvvEEEEvNT_6ParamsE --------------------------
	.section	.nv.constant0._ZN7cutlass13device_kernelINS_4gemm6kernel13GemmUniversalIN4cute5tupleIJiiiiEEENS1_10collective13CollectiveMmaINS1_34MainloopSm90TmaGmmaWarpSpecializedILi9ENS5_IJNS4_1CILi1EEESB_SB_EEENS1_35KernelTmaWarpSpecializedCooperativeEEENS5_IJNSA_ILi128EEENSA_ILi64EEESG_EEENS_10bfloat16_tENS5_IJlSB_lEEESI_SJ_NS4_8TiledMMAINS4_8MMA_AtomIJNS4_4SM904GMMA27MMA_64x64x16_F32BF16BF16_SSILNSN_5MajorE0ELSP_0ELNSN_7ScaleInE1ELSQ_1EEEEEENS4_6LayoutINS5_IJNSA_ILi2EEESB_SB_EEENS5_IJSB_NSA_ILi0EEESW_EEEEENS5_IJNS4_10UnderscoreESZ_SZ_EEEEENS4_13SM90_TMA_LOADENS4_14ComposedLayoutINS4_7SwizzleILi3ELi4ELi3EEENS4_18smem_ptr_flag_bitsILi16EEENST_INS5_IJNSA_ILi8EEESG_EEENS5_IJSG_SB_EEEEEEEvNS4_8identityES12_S1C_vS1D_EENS_8epilogue10collective6detail29Sm90TmaWarpSpecializedAdapterINS1G_15DefaultEpilogueISI_SJ_SJ_NS1F_6thread17LinearCombinationISI_Li1EffLNS1K_9ScaleType4KindE0ELNS_15FloatRoundStyleE2ESI_EENS1_15EpilogueDefaultEEEEEvvEEEEvNT_6ParamsE,"a",@progbits
	.sectionflags	@""
	.align	4
.nv.constant0._ZN7cutlass13device_kernelINS_4gemm6kernel13GemmUniversalIN4cute5tupleIJiiiiEEENS1_10collective13CollectiveMmaINS1_34MainloopSm90TmaGmmaWarpSpecializedILi9ENS5_IJNS4_1CILi1EEESB_SB_EEENS1_35KernelTmaWarpSpecializedCooperativeEEENS5_IJNSA_ILi128EEENSA_ILi64EEESG_EEENS_10bfloat16_tENS5_IJlSB_lEEESI_SJ_NS4_8TiledMMAINS4_8MMA_AtomIJNS4_4SM904GMMA27MMA_64x64x16_F32BF16BF16_SSILNSN_5MajorE0ELSP_0ELNSN_7ScaleInE1ELSQ_1EEEEEENS4_6LayoutINS5_IJNSA_ILi2EEESB_SB_EEENS5_IJSB_NSA_ILi0EEESW_EEEEENS5_IJNS4_10UnderscoreESZ_SZ_EEEEENS4_13SM90_TMA_LOADENS4_14ComposedLayoutINS4_7SwizzleILi3ELi4ELi3EEENS4_18smem_ptr_flag_bitsILi16EEENST_INS5_IJNSA_ILi8EEESG_EEENS5_IJSG_SB_EEEEEEEvNS4_8identityES12_S1C_vS1D_EENS_8epilogue10collective6detail29Sm90TmaWarpSpecializedAdapterINS1G_15DefaultEpilogueISI_SJ_SJ_NS1F_6thread17LinearCombinationISI_Li1EffLNS1K_9ScaleType4KindE0ELNS_15FloatRoundStyleE2ESI_EENS1_15EpilogueDefaultEEEEEvvEEEEvNT_6ParamsE:
	.zero		1664


//--------------------- SYMBOLS --------------------------

	.type		.nv.reservedSmem.offset0,@object
	.size		.nv.reservedSmem.offset0,0x4
	.type		__assertfail,@function
